	.headerflags	@"EF_CUDA_TEXMODE_UNIFIED EF_CUDA_64BIT_ADDRESS EF_CUDA_ACCELERATORS EF_CUDA_SM90 EF_CUDA_VIRTUAL_SM(EF_CUDA_SM90)"
	.elftype	@"ET_EXEC"


//--------------------- .nv.info                  --------------------------
	.section	.nv.info,"",@"SHT_CUDA_INFO"
	.align	4


	//----- nvinfo : EIATTR_REGCOUNT
	.align		4
        /*0000*/ 	.byte	0x04, 0x2f
        /*0002*/ 	.short	(.L_1 - .L_0)
	.align		4
.L_0:
        /*0004*/ 	.word	index@(triton_red_fused__unsafe_index_add_convolution_native_group_norm_26)
        /*0008*/ 	.word	0x00000072


	//----- nvinfo : EIATTR_MIN_STACK_SIZE
	.align		4
.L_1:
        /*000c*/ 	.byte	0x04, 0x12
        /*000e*/ 	.short	(.L_3 - .L_2)
	.align		4
.L_2:
        /*0010*/ 	.word	index@(triton_red_fused__unsafe_index_add_convolution_native_group_norm_26)
        /*0014*/ 	.word	0x00000000


	//----- nvinfo : EIATTR_FRAME_SIZE
	.align		4
.L_3:
        /*0018*/ 	.byte	0x04, 0x11
        /*001a*/ 	.short	(.L_5 - .L_4)
	.align		4
.L_4:
        /*001c*/ 	.word	index@(triton_red_fused__unsafe_index_add_convolution_native_group_norm_26)
        /*0020*/ 	.word	0x00000000


	//----- nvinfo : EIATTR_MIN_STACK_SIZE
	.align		4
.L_5:
        /*0024*/ 	.byte	0x04, 0x12
        /*0026*/ 	.short	(.L_7 - .L_6)
	.align		4
.L_6:
        /*0028*/ 	.word	index@(triton_red_fused__unsafe_index_add_convolution_native_group_norm_26)
        /*002c*/ 	.word	0x00000000
.L_7:


//--------------------- .nv.info.triton_red_fused__unsafe_index_add_convolution_native_group_norm_26 --------------------------
	.section	.nv.info.triton_red_fused__unsafe_index_add_convolution_native_group_norm_26,"",@"SHT_CUDA_INFO"
	.sectionflags	@""
	.align	4


	//----- nvinfo : EIATTR_CUDA_API_VERSION
	.align		4
        /*0000*/ 	.byte	0x04, 0x37
        /*0002*/ 	.short	(.L_9 - .L_8)
.L_8:
        /*0004*/ 	.word	0x0000007c


	//----- nvinfo : EIATTR_KPARAM_INFO
	.align		4
.L_9:
        /*0008*/ 	.byte	0x04, 0x17
        /*000a*/ 	.short	(.L_11 - .L_10)
.L_10:
        /*000c*/ 	.word	0x00000000
        /*0010*/ 	.short	0x0009
        /*0012*/ 	.short	0x0044
        /*0014*/ 	.byte	0x00, 0xf0, 0x11, 0x00


	//----- nvinfo : EIATTR_KPARAM_INFO
	.align		4
.L_11:
        /*0018*/ 	.byte	0x04, 0x17
        /*001a*/ 	.short	(.L_13 - .L_12)
.L_12:
        /*001c*/ 	.word	0x00000000
        /*0020*/ 	.short	0x0008
        /*0022*/ 	.short	0x0040
        /*0024*/ 	.byte	0x00, 0xf0, 0x11, 0x00


	//----- nvinfo : EIATTR_KPARAM_INFO
	.align		4
.L_13:
        /*0028*/ 	.byte	0x04, 0x17
        /*002a*/ 	.short	(.L_15 - .L_14)
.L_14:
        /*002c*/ 	.word	0x00000000
        /*0030*/ 	.short	0x0007
        /*0032*/ 	.short	0x0038
        /*0034*/ 	.byte	0x00, 0xf4, 0x21, 0x00


	//----- nvinfo : EIATTR_KPARAM_INFO
	.align		4
.L_15:
        /*0038*/ 	.byte	0x04, 0x17
        /*003a*/ 	.short	(.L_17 - .L_16)
.L_16:
        /*003c*/ 	.word	0x00000000
        /*0040*/ 	.short	0x0006
        /*0042*/ 	.short	0x0030
        /*0044*/ 	.byte	0x00, 0xf4, 0x21, 0x00


	//----- nvinfo : EIATTR_KPARAM_INFO
	.align		4
.L_17:
        /*0048*/ 	.byte	0x04, 0x17
        /*004a*/ 	.short	(.L_19 - .L_18)
.L_18:
        /*004c*/ 	.word	0x00000000
        /*0050*/ 	.short	0x0005
        /*0052*/ 	.short	0x0028
        /*0054*/ 	.byte	0x00, 0xf4, 0x21, 0x00


	//----- nvinfo : EIATTR_KPARAM_INFO
	.align		4
.L_19:
        /*0058*/ 	.byte	0x04, 0x17
        /*005a*/ 	.short	(.L_21 - .L_20)
.L_20:
        /*005c*/ 	.word	0x00000000
        /*0060*/ 	.short	0x0004
        /*0062*/ 	.short	0x0020
        /*0064*/ 	.byte	0x00, 0xf4, 0x21, 0x00


	//----- nvinfo : EIATTR_KPARAM_INFO
	.align		4
.L_21:
        /*0068*/ 	.byte	0x04, 0x17
        /*006a*/ 	.short	(.L_23 - .L_22)
.L_22:
        /*006c*/ 	.word	0x00000000
        /*0070*/ 	.short	0x0003
        /*0072*/ 	.short	0x0018
        /*0074*/ 	.byte	0x00, 0xf4, 0x21, 0x00


	//----- nvinfo : EIATTR_KPARAM_INFO
	.align		4
.L_23:
        /*0078*/ 	.byte	0x04, 0x17
        /*007a*/ 	.short	(.L_25 - .L_24)
.L_24:
        /*007c*/ 	.word	0x00000000
        /*0080*/ 	.short	0x0002
        /*0082*/ 	.short	0x0010
        /*0084*/ 	.byte	0x00, 0xf4, 0x21, 0x00


	//----- nvinfo : EIATTR_KPARAM_INFO
	.align		4
.L_25:
        /*0088*/ 	.byte	0x04, 0x17
        /*008a*/ 	.short	(.L_27 - .L_26)
.L_26:
        /*008c*/ 	.word	0x00000000
        /*0090*/ 	.short	0x0001
        /*0092*/ 	.short	0x0008
        /*0094*/ 	.byte	0x00, 0xf4, 0x21, 0x00


	//----- nvinfo : EIATTR_KPARAM_INFO
	.align		4
.L_27:
        /*0098*/ 	.byte	0x04, 0x17
        /*009a*/ 	.short	(.L_29 - .L_28)
.L_28:
        /*009c*/ 	.word	0x00000000
        /*00a0*/ 	.short	0x0000
        /*00a2*/ 	.short	0x0000
        /*00a4*/ 	.byte	0x00, 0xf4, 0x21, 0x00


	//----- nvinfo : EIATTR_SPARSE_MMA_MASK
	.align		4
.L_29:
        /*00a8*/ 	.byte	0x03, 0x50
        /*00aa*/ 	.short	0x0000


	//----- nvinfo : EIATTR_MAXREG_COUNT
	.align		4
        /*00ac*/ 	.byte	0x03, 0x1b
        /*00ae*/ 	.short	0x0080


	//----- nvinfo : EIATTR_COOP_GROUP_MASK_REGIDS
	.align		4
        /*00b0*/ 	.byte	0x04, 0x29
        /*00b2*/ 	.short	(.L_31 - .L_30)


	//   ....[0]....
.L_30:
        /*00b4*/ 	.word	0xffffffff


	//   ....[1]....
        /*00b8*/ 	.word	0xffffffff


	//   ....[2]....
        /*00bc*/ 	.word	0xffffffff


	//   ....[3]....
        /*00c0*/ 	.word	0xffffffff


	//   ....[4]....
        /*00c4*/ 	.word	0xffffffff


	//   ....[5]....
        /*00c8*/ 	.word	0xffffffff


	//   ....[6]....
        /*00cc*/ 	.word	0xffffffff


	//   ....[7]....
        /*00d0*/ 	.word	0xffffffff


	//   ....[8]....
        /*00d4*/ 	.word	0xffffffff


	//   ....[9]....
        /*00d8*/ 	.word	0xffffffff


	//   ....[10]....
        /*00dc*/ 	.word	0xffffffff


	//   ....[11]....
        /*00e0*/ 	.word	0xffffffff


	//   ....[12]....
        /*00e4*/ 	.word	0xffffffff


	//   ....[13]....
        /*00e8*/ 	.word	0xffffffff


	//   ....[14]....
        /*00ec*/ 	.word	0xffffffff


	//   ....[15]....
        /*00f0*/ 	.word	0xffffffff


	//   ....[16]....
        /*00f4*/ 	.word	0xffffffff


	//   ....[17]....
        /*00f8*/ 	.word	0xffffffff


	//----- nvinfo : EIATTR_COOP_GROUP_INSTR_OFFSETS
	.align		4
.L_31:
        /*00fc*/ 	.byte	0x04, 0x28
        /*00fe*/ 	.short	(.L_33 - .L_32)


	//   ....[0]....
.L_32:
        /*0100*/ 	.word	0x00002380


	//   ....[1]....
        /*0104*/ 	.word	0x00002690


	//   ....[2]....
        /*0108*/ 	.word	0x000026d0


	//   ....[3]....
        /*010c*/ 	.word	0x00002740


	//   ....[4]....
        /*0110*/ 	.word	0x00002800


	//   ....[5]....
        /*0114*/ 	.word	0x00002850


	//   ....[6]....
        /*0118*/ 	.word	0x000029b0


	//   ....[7]....
        /*011c*/ 	.word	0x000029c0


	//   ....[8]....
        /*0120*/ 	.word	0x000029d0


	//   ....[9]....
        /*0124*/ 	.word	0x00002a10


	//   ....[10]....
        /*0128*/ 	.word	0x00002af0


	//   ....[11]....
        /*012c*/ 	.word	0x00002b90


	//   ....[12]....
        /*0130*/ 	.word	0x00002bc0


	//   ....[13]....
        /*0134*/ 	.word	0x00002c30


	//   ....[14]....
        /*0138*/ 	.word	0x00002ce0


	//   ....[15]....
        /*013c*/ 	.word	0x00002d20


	//   ....[16]....
        /*0140*/ 	.word	0x00002df0


	//   ....[17]....
        /*0144*/ 	.word	0x00002e50


	//----- nvinfo : EIATTR_EXIT_INSTR_OFFSETS
	.align		4
.L_33:
        /*0148*/ 	.byte	0x04, 0x1c
        /*014a*/ 	.short	(.L_35 - .L_34)


	//   ....[0]....
.L_34:
        /*014c*/ 	.word	0x00003010


	//   ....[1]....
        /*0150*/ 	.word	0x00003060


	//----- nvinfo : EIATTR_REQNTID
	.align		4
.L_35:
        /*0154*/ 	.byte	0x04, 0x10
        /*0156*/ 	.short	(.L_37 - .L_36)
.L_36:
        /*0158*/ 	.word	0x00000200
        /*015c*/ 	.word	0x00000001
        /*0160*/ 	.word	0x00000001


	//----- nvinfo : EIATTR_CBANK_PARAM_SIZE
	.align		4
.L_37:
        /*0164*/ 	.byte	0x03, 0x19
        /*0166*/ 	.short	0x0048


	//----- nvinfo : EIATTR_PARAM_CBANK
	.align		4
        /*0168*/ 	.byte	0x04, 0x0a
        /*016a*/ 	.short	(.L_39 - .L_38)
	.align		4
.L_38:
        /*016c*/ 	.word	index@(.nv.constant0.triton_red_fused__unsafe_index_add_convolution_native_group_norm_26)
        /*0170*/ 	.short	0x0210
        /*0172*/ 	.short	0x0048


	//----- nvinfo : EIATTR_SW_WAR
	.align		4
.L_39:
        /*0174*/ 	.byte	0x04, 0x36
        /*0176*/ 	.short	(.L_41 - .L_40)
.L_40:
        /*0178*/ 	.word	0x00000008
.L_41:


//--------------------- .nv.callgraph             --------------------------
	.section	.nv.callgraph,"",@"SHT_CUDA_CALLGRAPH"
	.align	4
	.sectionentsize	8
	.align		4
        /*0000*/ 	.word	0x00000000
	.align		4
        /*0004*/ 	.word	0xffffffff
	.align		4
        /*0008*/ 	.word	0x00000000
	.align		4
        /*000c*/ 	.word	0xfffffffe
	.align		4
        /*0010*/ 	.word	0x00000000
	.align		4
        /*0014*/ 	.word	0xfffffffd
	.align		4
        /*0018*/ 	.word	0x00000000
	.align		4
        /*001c*/ 	.word	0xfffffffc


//--------------------- .text.triton_red_fused__unsafe_index_add_convolution_native_group_norm_26 --------------------------
	.section	.text.triton_red_fused__unsafe_index_add_convolution_native_group_norm_26,"ax",@progbits
	.sectionflags	@"SHF_BARRIERS=1"
	.align	128
        .global         triton_red_fused__unsafe_index_add_convolution_native_group_norm_26
        .type           triton_red_fused__unsafe_index_add_convolution_native_group_norm_26,@function
        .size           triton_red_fused__unsafe_index_add_convolution_native_group_norm_26,(.L_x_3 - triton_red_fused__unsafe_index_add_convolution_native_group_norm_26)
        .other          triton_red_fused__unsafe_index_add_convolution_native_group_norm_26,@"STO_CUDA_ENTRY STV_DEFAULT"
triton_red_fused__unsafe_index_add_convolution_native_group_norm_26:
.text.triton_red_fused__unsafe_index_add_convolution_native_group_norm_26:
[----:B------:R-:W0:Y:S02]  /*0000*/  LDC R1, c[0x0][0x28] ;  /* 0x00000a00ff017b82 */ /* 0x000e240000000800 */
[----:B------:R-:W1:Y:S01]  /*0010*/  S2R R0, SR_TID.X ;  /* 0x0000000000007919 */ /* 0x000e620000002100 */
[----:B------:R-:W2:Y:S01]  /*0020*/  S2UR UR7, SR_CgaCtaId ;  /* 0x00000000000779c3 */ /* 0x000ea20000008800 */
[----:B------:R-:W-:Y:S01]  /*0030*/  UMOV UR4, 0x400 ;  /* 0x0000040000047882 */ /* 0x000fe20000000000 */
[----:B------:R-:W-:Y:S01]  /*0040*/  ULDC.64 UR8, c[0x0][0x228] ;  /* 0x00008a0000087ab9 */ /* 0x000fe20000000a00 */
[----:B------:R-:W3:Y:S01]  /*0050*/  S2R R32, SR_CTAID.X ;  /* 0x0000000000207919 */ /* 0x000ee20000002500 */
[----:B------:R-:W-:Y:S01]  /*0060*/  IMAD.MOV.U32 R85, RZ, RZ, -0x200 ;  /* 0xfffffe00ff557424 */ /* 0x000fe200078e00ff */
[----:B------:R-:W-:Y:S02]  /*0070*/  CS2R R40, SRZ ;  /* 0x0000000000287805 */ /* 0x000fe4000001ff00 */
[----:B------:R-:W-:Y:S02]  /*0080*/  CS2R R42, SRZ ;  /* 0x00000000002a7805 */ /* 0x000fe4000001ff00 */
[----:B------:R-:W-:Y:S01]  /*0090*/  CS2R R44, SRZ ;  /* 0x00000000002c7805 */ /* 0x000fe2000001ff00 */
[----:B------:R-:W4:Y:S01]  /*00a0*/  LDC.64 R58, c[0x0][0x218] ;  /* 0x00008600ff3a7b82 */ /* 0x000f220000000a00 */
[----:B------:R-:W-:-:S02]  /*00b0*/  CS2R R46, SRZ ;  /* 0x00000000002e7805 */ /* 0x000fc4000001ff00 */
[----:B------:R-:W-:Y:S02]  /*00c0*/  CS2R R48, SRZ ;  /* 0x0000000000307805 */ /* 0x000fe4000001ff00 */
[----:B------:R-:W-:Y:S02]  /*00d0*/  CS2R R50, SRZ ;  /* 0x0000000000327805 */ /* 0x000fe4000001ff00 */
[----:B------:R-:W-:Y:S02]  /*00e0*/  CS2R R52, SRZ ;  /* 0x0000000000347805 */ /* 0x000fe4000001ff00 */
[----:B------:R-:W-:Y:S02]  /*00f0*/  CS2R R54, SRZ ;  /* 0x0000000000367805 */ /* 0x000fe4000001ff00 */
[----:B------:R-:W-:Y:S02]  /*0100*/  CS2R R56, SRZ ;  /* 0x0000000000387805 */ /* 0x000fe4000001ff00 */
[----:B------:R-:W-:Y:S01]  /*0110*/  CS2R R76, SRZ ;  /* 0x00000000004c7805 */ /* 0x000fe2000001ff00 */
[----:B------:R-:W5:Y:S01]  /*0120*/  LDC.64 R62, c[0x0][0x210] ;  /* 0x00008400ff3e7b82 */ /* 0x000f620000000a00 */
[----:B------:R-:W-:Y:S01]  /*0130*/  CS2R R78, SRZ ;  /* 0x00000000004e7805 */ /* 0x000fe2000001ff00 */
[----:B------:R-:W-:Y:S01]  /*0140*/  UMOV UR6, URZ ;  /* 0x0000003f00067c82 */ /* 0x000fe20008000000 */
[----:B--2---:R-:W-:-:S03]  /*0150*/  UPRMT UR7, UR7, 0x654, UR4 ;  /* 0x0000065407077896 */ /* 0x004fc60008000004 */
[----:B------:R-:W-:Y:S01]  /*0160*/  ULDC.64 UR4, c[0x0][0x230] ;  /* 0x00008c0000047ab9 */ /* 0x000fe20000000a00 */
[--C-:B-1----:R-:W-:Y:S02]  /*0170*/  SHF.R.U32.HI R18, RZ, 0x7, R0.reuse ;  /* 0x00000007ff127819 */ /* 0x102fe40000011600 */
[----:B------:R-:W-:Y:S01]  /*0180*/  LOP3.LUT R7, R0, 0x1ff, RZ, 0xc0, !PT ;  /* 0x000001ff00077812 */ /* 0x000fe200078ec0ff */
[----:B---3--:R-:W-:Y:S01]  /*0190*/  IMAD.SHL.U32 R19, R32, 0x8, RZ ;  /* 0x0000000820137824 */ /* 0x008fe200078e00ff */
[----:B------:R-:W-:Y:S01]  /*01a0*/  SGXT.U32 R18, R18, 0x2 ;  /* 0x000000021212781a */ /* 0x000fe20000000000 */
[----:B------:R-:W-:Y:S01]  /*01b0*/  IMAD.U32 R3, R32, 0x10000, RZ ;  /* 0x0001000020037824 */ /* 0x000fe200078e00ff */
[----:B------:R-:W-:Y:S02]  /*01c0*/  SHF.R.U32.HI R9, RZ, 0x1, R0 ;  /* 0x00000001ff097819 */ /* 0x000fe40000011600 */
[----:B------:R-:W-:Y:S01]  /*01d0*/  LOP3.LUT R2, R19, 0x4, R18, 0xfe, !PT ;  /* 0x0000000413027812 */ /* 0x000fe200078efe12 */
[----:B------:R-:W-:Y:S01]  /*01e0*/  IMAD.SHL.U32 R4, R18, 0x2000, RZ ;  /* 0x0000200012047824 */ /* 0x000fe200078e00ff */
[----:B------:R-:W-:-:S02]  /*01f0*/  LOP3.LUT R10, R7, 0x400, RZ, 0xfc, !PT ;  /* 0x00000400070a7812 */ /* 0x000fc400078efcff */
[----:B------:R-:W-:Y:S01]  /*0200*/  ISETP.GE.AND P3, PT, R2, 0x100, PT ;  /* 0x000001000200780c */ /* 0x000fe20003f66270 */
[----:B------:R-:W-:Y:S01]  /*0210*/  IMAD.SHL.U32 R2, R0, 0x20, RZ ;  /* 0x0000002000027824 */ /* 0x000fe200078e00ff */
[----:B------:R-:W-:Y:S02]  /*0220*/  LOP3.LUT R24, R3, R4, RZ, 0xfc, !PT ;  /* 0x0000000403187212 */ /* 0x000fe400078efcff */
[----:B------:R-:W-:Y:S02]  /*0230*/  LOP3.LUT R9, R9, 0xfc, RZ, 0xc0, !PT ;  /* 0x000000fc09097812 */ /* 0x000fe400078ec0ff */
[----:B------:R-:W-:Y:S02]  /*0240*/  LOP3.LUT R3, R2, 0xfe0, RZ, 0xc0, !PT ;  /* 0x00000fe002037812 */ /* 0x000fe400078ec0ff */
[----:B------:R-:W-:Y:S02]  /*0250*/  LEA R14, R7, UR7, 0x2 ;  /* 0x00000007070e7c11 */ /* 0x000fe4000f8e10ff */
[----:B------:R-:W-:-:S02]  /*0260*/  LOP3.LUT R4, R3, 0x8, RZ, 0xfc, !PT ;  /* 0x0000000803047812 */ /* 0x000fc400078efcff */
[C---:B------:R-:W-:Y:S02]  /*0270*/  LOP3.LUT R6, R3.reuse, 0x10, RZ, 0xfc, !PT ;  /* 0x0000001003067812 */ /* 0x040fe400078efcff */
[C---:B------:R-:W-:Y:S02]  /*0280*/  LOP3.LUT R5, R3.reuse, R18, RZ, 0xfc, !PT ;  /* 0x0000001203057212 */ /* 0x040fe400078efcff */
[----:B------:R-:W-:Y:S02]  /*0290*/  LEA.HI R4, R4, UR7, RZ, 0x1f ;  /* 0x0000000704047c11 */ /* 0x000fe4000f8ff8ff */
[C---:B------:R-:W-:Y:S02]  /*02a0*/  LOP3.LUT R8, R3.reuse, 0x18, RZ, 0xfc, !PT ;  /* 0x0000001803087812 */ /* 0x040fe400078efcff */
[----:B------:R-:W-:Y:S02]  /*02b0*/  LEA.HI R6, R6, UR7, RZ, 0x1f ;  /* 0x0000000706067c11 */ /* 0x000fe4000f8ff8ff */
[----:B------:R-:W-:Y:S01]  /*02c0*/  LEA.HI R2, R3, UR7, RZ, 0x1f ;  /* 0x0000000703027c11 */ /* 0x000fe2000f8ff8ff */
[C---:B------:R-:W-:Y:S01]  /*02d0*/  IMAD R3, R5.reuse, 0x4, R4 ;  /* 0x0000000405037824 */ /* 0x040fe200078e0204 */
[----:B------:R-:W-:Y:S01]  /*02e0*/  LEA.HI R8, R8, UR7, RZ, 0x1f ;  /* 0x0000000708087c11 */ /* 0x000fe2000f8ff8ff */
[----:B------:R-:W-:Y:S01]  /*02f0*/  IMAD R4, R5, 0x4, R6 ;  /* 0x0000000405047824 */ /* 0x000fe200078e0206 */
[----:B------:R-:W-:Y:S01]  /*0300*/  LOP3.LUT R6, R7, 0x200, RZ, 0xfc, !PT ;  /* 0x0000020007067812 */ /* 0x000fe200078efcff */
[----:B------:R-:W-:Y:S01]  /*0310*/  IMAD R2, R5, 0x4, R2 ;  /* 0x0000000405027824 */ /* 0x000fe200078e0202 */
[----:B------:R-:W-:Y:S01]  /*0320*/  LOP3.LUT R13, R7, 0x800, RZ, 0xfc, !PT ;  /* 0x00000800070d7812 */ /* 0x000fe200078efcff */
[----:B------:R-:W-:Y:S01]  /*0330*/  IMAD R5, R5, 0x4, R8 ;  /* 0x0000000405057824 */ /* 0x000fe200078e0208 */
[----:B------:R-:W-:-:S02]  /*0340*/  LOP3.LUT R16, R7, 0xa00, RZ, 0xfc, !PT ;  /* 0x00000a0007107812 */ /* 0x000fc400078efcff */
[C---:B------:R-:W-:Y:S02]  /*0350*/  LOP3.LUT R17, R7.reuse, 0xc00, RZ, 0xfc, !PT ;  /* 0x00000c0007117812 */ /* 0x040fe400078efcff */
[----:B------:R-:W-:Y:S02]  /*0360*/  LOP3.LUT R11, R7, 0x600, RZ, 0xfc, !PT ;  /* 0x00000600070b7812 */ /* 0x000fe400078efcff */
[----:B------:R-:W-:Y:S01]  /*0370*/  SHF.R.U32.HI R8, RZ, 0x1, R6 ;  /* 0x00000001ff087819 */ /* 0x000fe20000011606 */
[----:B------:R-:W-:Y:S01]  /*0380*/  IMAD.IADD R6, R14, 0x1, R9 ;  /* 0x000000010e067824 */ /* 0x000fe200078e0209 */
[----:B------:R-:W-:Y:S02]  /*0390*/  SHF.R.U32.HI R10, RZ, 0x1, R10 ;  /* 0x00000001ff0a7819 */ /* 0x000fe4000001160a */
[----:B------:R-:W-:Y:S02]  /*03a0*/  SHF.R.U32.HI R15, RZ, 0x1, R13 ;  /* 0x00000001ff0f7819 */ /* 0x000fe4000001160d */
[----:B------:R-:W-:-:S02]  /*03b0*/  LOP3.LUT R20, R0, 0x7f, RZ, 0xc0, !PT ;  /* 0x0000007f00147812 */ /* 0x000fc400078ec0ff */
[----:B------:R-:W-:Y:S02]  /*03c0*/  SHF.R.U32.HI R16, RZ, 0x1, R16 ;  /* 0x00000001ff107819 */ /* 0x000fe40000011610 */
[----:B------:R-:W-:Y:S01]  /*03d0*/  SHF.R.U32.HI R17, RZ, 0x1, R17 ;  /* 0x00000001ff117819 */ /* 0x000fe20000011611 */
[----:B------:R-:W-:Y:S01]  /*03e0*/  IMAD.WIDE.U32 R20, R20, 0x10, RZ ;  /* 0x0000001014147825 */ /* 0x000fe200078e00ff */
[----:B------:R-:W-:Y:S02]  /*03f0*/  SHF.R.U32.HI R12, RZ, 0x1, R11 ;  /* 0x00000001ff0c7819 */ /* 0x000fe4000001160b */
[----:B------:R-:W-:Y:S02]  /*0400*/  LOP3.LUT R9, R8, 0x1fc, RZ, 0xc0, !PT ;  /* 0x000001fc08097812 */ /* 0x000fe400078ec0ff */
[----:B------:R-:W-:Y:S02]  /*0410*/  LOP3.LUT R11, R10, 0x2fc, RZ, 0xc0, !PT ;  /* 0x000002fc0a0b7812 */ /* 0x000fe400078ec0ff */
[----:B------:R-:W-:Y:S01]  /*0420*/  LOP3.LUT R15, R15, 0x4fc, RZ, 0xc0, !PT ;  /* 0x000004fc0f0f7812 */ /* 0x000fe200078ec0ff */
[----:B------:R-:W-:Y:S01]  /*0430*/  IMAD.IADD R8, R14, 0x1, R9 ;  /* 0x000000010e087824 */ /* 0x000fe200078e0209 */
[----:B------:R-:W-:Y:S01]  /*0440*/  LOP3.LUT R23, R16, 0x5fc, RZ, 0xc0, !PT ;  /* 0x000005fc10177812 */ /* 0x000fe200078ec0ff */
[----:B------:R-:W-:Y:S01]  /*0450*/  IMAD.IADD R9, R14, 0x1, R11 ;  /* 0x000000010e097824 */ /* 0x000fe200078e020b */
[----:B------:R-:W-:Y:S01]  /*0460*/  LOP3.LUT R25, R17, 0x6fc, RZ, 0xc0, !PT ;  /* 0x000006fc11197812 */ /* 0x000fe200078ec0ff */
[----:B------:R-:W-:Y:S01]  /*0470*/  IMAD.WIDE R16, R24, 0x4, RZ ;  /* 0x0000000418107825 */ /* 0x000fe200078e02ff */
[----:B------:R-:W-:-:S02]  /*0480*/  LOP3.LUT R22, R7, 0xe00, RZ, 0xfc, !PT ;  /* 0x00000e0007167812 */ /* 0x000fc400078efcff */
[----:B------:R-:W-:Y:S01]  /*0490*/  SHF.R.U32.HI R33, RZ, 0x3, R0 ;  /* 0x00000003ff217819 */ /* 0x000fe20000011600 */
[----:B------:R-:W-:Y:S01]  /*04a0*/  IMAD.IADD R11, R14, 0x1, R15 ;  /* 0x000000010e0b7824 */ /* 0x000fe200078e020f */
[----:B------:R-:W-:Y:S01]  /*04b0*/  LOP3.LUT R29, R21, R17, RZ, 0xfc, !PT ;  /* 0x00000011151d7212 */ /* 0x000fe200078efcff */
[C---:B------:R-:W-:Y:S01]  /*04c0*/  IMAD.SHL.U32 R15, R0.reuse, 0x4, RZ ;  /* 0x00000004000f7824 */ /* 0x040fe200078e00ff */
[----:B------:R-:W-:Y:S01]  /*04d0*/  SHF.R.U32.HI R22, RZ, 0x1, R22 ;  /* 0x00000001ff167819 */ /* 0x000fe20000011616 */
[----:B------:R-:W-:Y:S01]  /*04e0*/  IMAD.SHL.U32 R17, R0, 0x200, RZ ;  /* 0x0000020000117824 */ /* 0x000fe200078e00ff */
[----:B------:R-:W-:Y:S01]  /*04f0*/  LOP3.LUT R13, R12, 0x3fc, RZ, 0xc0, !PT ;  /* 0x000003fc0c0d7812 */ /* 0x000fe200078ec0ff */
[----:B------:R-:W-:Y:S01]  /*0500*/  IMAD R7, R7, 0xc, R14 ;  /* 0x0000000c07077824 */ /* 0x000fe200078e020e */
[----:B------:R-:W-:Y:S01]  /*0510*/  LOP3.LUT R28, R20, R16, RZ, 0xfc, !PT ;  /* 0x00000010141c7212 */ /* 0x000fe200078efcff */
[C---:B------:R-:W-:Y:S01]  /*0520*/  IMAD.IADD R12, R14.reuse, 0x1, R23 ;  /* 0x000000010e0c7824 */ /* 0x040fe200078e0217 */
[----:B------:R-:W-:Y:S01]  /*0530*/  LOP3.LUT R18, R19, R18, RZ, 0xfc, !PT ;  /* 0x0000001213127212 */ /* 0x000fe200078efcff */
[C---:B------:R-:W-:Y:S01]  /*0540*/  IMAD.IADD R10, R14.reuse, 0x1, R13 ;  /* 0x000000010e0a7824 */ /* 0x040fe200078e020d */
[----:B------:R-:W-:Y:S01]  /*0550*/  SHF.R.U32.HI R16, RZ, 0x3, R0 ;  /* 0x00000003ff107819 */ /* 0x000fe20000011600 */
[----:B------:R-:W-:Y:S01]  /*0560*/  IMAD.IADD R13, R14, 0x1, R25 ;  /* 0x000000010e0d7824 */ /* 0x000fe200078e0219 */
[----:B------:R-:W-:-:S02]  /*0570*/  SGXT.U32 R33, R33, 0x4 ;  /* 0x000000042121781a */ /* 0x000fc40000000000 */
[----:B------:R-:W-:Y:S02]  /*0580*/  LOP3.LUT R24, R15, 0x7fc, RZ, 0xc0, !PT ;  /* 0x000007fc0f187812 */ /* 0x000fe400078ec0ff */
[----:B------:R-:W-:Y:S02]  /*0590*/  LOP3.LUT R27, R22, 0x7fc, RZ, 0xc0, !PT ;  /* 0x000007fc161b7812 */ /* 0x000fe400078ec0ff */
[----:B------:R-:W-:Y:S02]  /*05a0*/  LOP3.LUT R22, R17, 0xe00, RZ, 0xc0, !PT ;  /* 0x00000e0011167812 */ /* 0x000fe400078ec0ff */
[C---:B------:R-:W-:Y:S01]  /*05b0*/  ISETP.GE.AND P2, PT, R18.reuse, 0x100, PT ;  /* 0x000001001200780c */ /* 0x040fe20003f46270 */
[----:B------:R-:W-:Y:S01]  /*05c0*/  IMAD.SHL.U32 R18, R18, 0x2000, RZ ;  /* 0x0000200012127824 */ /* 0x000fe200078e00ff */
[----:B------:R-:W-:Y:S01]  /*05d0*/  LOP3.LUT R17, R33, 0x20, R16, 0xf8, !PT ;  /* 0x0000002021117812 */ /* 0x000fe200078ef810 */
[----:B------:R-:W-:Y:S01]  /*05e0*/  IMAD.IADD R14, R14, 0x1, R27 ;  /* 0x000000010e0e7824 */ /* 0x000fe200078e021b */
[----:B------:R-:W-:-:S02]  /*05f0*/  LOP3.LUT R25, R24, 0x800, RZ, 0xfc, !PT ;  /* 0x0000080018197812 */ /* 0x000fc400078efcff */
[----:B------:R-:W-:Y:S02]  /*0600*/  SHF.R.S32.HI R32, RZ, 0x1c, R32 ;  /* 0x0000001cff207819 */ /* 0x000fe40000011420 */
[----:B------:R-:W-:Y:S02]  /*0610*/  LOP3.LUT R23, R17, 0x10, R16, 0xf8, !PT ;  /* 0x0000001011177812 */ /* 0x000fe400078ef810 */
[----:B------:R-:W-:Y:S02]  /*0620*/  SHF.R.U32.HI R26, RZ, 0x5, R25 ;  /* 0x00000005ff1a7819 */ /* 0x000fe40000011619 */
[----:B------:R-:W-:Y:S02]  /*0630*/  LOP3.LUT R27, R18, 0x8000, RZ, 0xfc, !PT ;  /* 0x00008000121b7812 */ /* 0x000fe400078efcff */
[----:B------:R-:W-:Y:S02]  /*0640*/  LOP3.LUT R17, R19, 0x7, R0, 0xf8, !PT ;  /* 0x0000000713117812 */ /* 0x000fe400078ef800 */
[----:B------:R-:W-:-:S02]  /*0650*/  SGXT R32, R32, 0x1 ;  /* 0x000000012020781a */ /* 0x000fc40000000200 */
[----:B------:R-:W-:Y:S02]  /*0660*/  LOP3.LUT R18, R23, R22, RZ, 0xfc, !PT ;  /* 0x0000001617127212 */ /* 0x000fe400078efcff */
[----:B------:R-:W-:Y:S01]  /*0670*/  LEA.HI R19, R22, UR7, RZ, 0x1b ;  /* 0x0000000716137c11 */ /* 0x000fe2000f8fd8ff */
[----:B------:R-:W-:Y:S01]  /*0680*/  IMAD.WIDE R22, R27, 0x4, RZ ;  /* 0x000000041b167825 */ /* 0x000fe200078e02ff */
[----:B------:R-:W-:Y:S02]  /*0690*/  LOP3.LUT R25, R16, 0x30, RZ, 0xc0, !PT ;  /* 0x0000003010197812 */ /* 0x000fe400078ec0ff */
[----:B------:R-:W-:Y:S01]  /*06a0*/  LOP3.LUT R26, R26, 0x70, RZ, 0xc0, !PT ;  /* 0x000000701a1a7812 */ /* 0x000fe200078ec0ff */
[----:B------:R-:W-:Y:S01]  /*06b0*/  IMAD R18, R18, 0x4, R19 ;  /* 0x0000000412127824 */ /* 0x000fe200078e0213 */
[----:B------:R-:W-:Y:S01]  /*06c0*/  LEA.HI R32, R32, R17, RZ, 0x6 ;  /* 0x0000001120207211 */ /* 0x000fe200078f30ff */
[----:B------:R-:W-:Y:S01]  /*06d0*/  VIADD R19, R25, UR7 ;  /* 0x0000000719137c36 */ /* 0x000fe20008000000 */
[----:B------:R-:W-:Y:S01]  /*06e0*/  SHF.R.U32.HI R61, RZ, 0x4, R0 ;  /* 0x00000004ff3d7819 */ /* 0x000fe20000011600 */
[----:B------:R-:W-:Y:S01]  /*06f0*/  VIADD R27, R26, UR7 ;  /* 0x000000071a1b7c36 */ /* 0x000fe20008000000 */
[----:B------:R-:W-:Y:S01]  /*0700*/  LOP3.LUT R26, R20, R22, RZ, 0xfc, !PT ;  /* 0x00000016141a7212 */ /* 0x000fe200078efcff */
[----:B------:R-:W-:Y:S01]  /*0710*/  IMAD.SHL.U32 R25, R17, 0x400, RZ ;  /* 0x0000040011197824 */ /* 0x000fe200078e00ff */
[----:B------:R-:W-:Y:S01]  /*0720*/  LOP3.LUT R32, R32, 0x7fffffc0, RZ, 0xc0, !PT ;  /* 0x7fffffc020207812 */ /* 0x000fe200078ec0ff */
[C---:B------:R-:W-:Y:S01]  /*0730*/  IMAD R19, R24.reuse, 0x4, R19 ;  /* 0x0000000418137824 */ /* 0x040fe200078e0213 */
[----:B------:R-:W-:Y:S01]  /*0740*/  LOP3.LUT R33, R33, 0x10, R16, 0xf8, !PT ;  /* 0x0000001021217812 */ /* 0x000fe200078ef810 */
[----:B------:R-:W-:Y:S01]  /*0750*/  IMAD R20, R24, 0x4, R27 ;  /* 0x0000000418147824 */ /* 0x000fe200078e021b */
[----:B------:R-:W-:Y:S01]  /*0760*/  LOP3.LUT R30, R21, R23, RZ, 0xfc, !PT ;  /* 0x00000017151e7212 */ /* 0x000fe200078efcff */
[----:B------:R-:W-:Y:S01]  /*0770*/  IMAD.IADD R32, R17, 0x1, -R32 ;  /* 0x0000000111207824 */ /* 0x000fe200078e0a20 */
[----:B------:R-:W-:Y:S01]  /*0780*/  SGXT.U32 R61, R61, 0x4 ;  /* 0x000000043d3d781a */ /* 0x000fe20000000000 */
[----:B----4-:R-:W-:Y:S01]  /*0790*/  IMAD.WIDE R58, R25, 0x4, R58 ;  /* 0x00000004193a7825 */ /* 0x010fe200078e023a */
[----:B------:R-:W-:-:S02]  /*07a0*/  IADD3 R21, P4, R28, UR4, RZ ;  /* 0x000000041c157c10 */ /* 0x000fc4000ff9e0ff */
[----:B------:R-:W-:Y:S01]  /*07b0*/  IADD3 R22, P0, R26, UR4, RZ ;  /* 0x000000041a167c10 */ /* 0x000fe2000ff1e0ff */
[----:B-----5:R-:W-:Y:S01]  /*07c0*/  IMAD.WIDE.U32 R60, R61, 0x8, R62 ;  /* 0x000000083d3c7825 */ /* 0x020fe200078e003e */
[----:B------:R-:W-:Y:S01]  /*07d0*/  IADD3 R23, P5, R28, UR8, RZ ;  /* 0x000000081c177c10 */ /* 0x000fe2000ffbe0ff */
[----:B------:R-:W-:Y:S01]  /*07e0*/  UMOV UR4, URZ ;  /* 0x0000003f00047c82 */ /* 0x000fe20008000000 */
[----:B------:R-:W-:Y:S01]  /*07f0*/  IADD3 R24, P1, R26, UR8, RZ ;  /* 0x000000081a187c10 */ /* 0x000fe2000ff3e0ff */
[----:B------:R-:W-:Y:S01]  /*0800*/  IMAD.SHL.U32 R84, R32, 0x2, RZ ;  /* 0x0000000220547824 */ /* 0x000fe200078e00ff */
[----:B------:R-:W-:Y:S02]  /*0810*/  LOP3.LUT R80, R0, 0xf, RZ, 0xc0, !PT ;  /* 0x0000000f00507812 */ /* 0x000fe400078ec0ff */
[----:B------:R-:W-:Y:S02]  /*0820*/  SHF.R.U32.HI R82, RZ, 0x8, R0 ;  /* 0x00000008ff527819 */ /* 0x000fe40000011600 */
[----:B------:R-:W-:Y:S01]  /*0830*/  LOP3.LUT R33, R33, 0x20, R16, 0xf8, !PT ;  /* 0x0000002021217812 */ /* 0x000fe200078ef810 */
[----:B------:R-:W-:Y:S01]  /*0840*/  IMAD.WIDE.U32 R62, R80, 0x8, R62 ;  /* 0x00000008503e7825 */ /* 0x000fe200078e003e */
[----:B------:R-:W-:-:S02]  /*0850*/  IADD3.X R25, R29, UR5, RZ, P4, !PT ;  /* 0x000000051d197c10 */ /* 0x000fc4000a7fe4ff */
[----:B------:R-:W-:Y:S01]  /*0860*/  IADD3.X R26, R30, UR5, RZ, P0, !PT ;  /* 0x000000051e1a7c10 */ /* 0x000fe200087fe4ff */
[----:B------:R-:W-:Y:S01]  /*0870*/  UMOV UR5, URZ ;  /* 0x0000003f00057c82 */ /* 0x000fe20008000000 */
[----:B------:R-:W-:Y:S01]  /*0880*/  IADD3.X R27, R29, UR9, RZ, P5, !PT ;  /* 0x000000091d1b7c10 */ /* 0x000fe2000affe4ff */
[----:B------:R-:W-:Y:S01]  /*0890*/  IMAD.MOV.U32 R29, RZ, RZ, -0x1 ;  /* 0xffffffffff1d7424 */ /* 0x000fe200078e00ff */
[----:B------:R-:W-:Y:S02]  /*08a0*/  IADD3.X R28, R30, UR9, RZ, P1, !PT ;  /* 0x000000091e1c7c10 */ /* 0x000fe40008ffe4ff */
[----:B------:R-:W-:Y:S02]  /*08b0*/  CS2R R30, SRZ ;  /* 0x00000000001e7805 */ /* 0x000fe4000001ff00 */
[----:B------:R-:W-:Y:S01]  /*08c0*/  LOP3.LUT R81, R0, 0x7, RZ, 0xc0, !PT ;  /* 0x0000000700517812 */ /* 0x000fe200078ec0ff */
[----:B------:R-:W-:Y:S01]  /*08d0*/  ULDC.64 UR8, c[0x0][0x208] ;  /* 0x0000820000087ab9 */ /* 0x000fe20000000a00 */
[----:B------:R-:W-:-:S02]  /*08e0*/  SGXT.U32 R82, R82, 0x1 ;  /* 0x000000015252781a */ /* 0x000fc40000000000 */
[----:B------:R-:W-:Y:S02]  /*08f0*/  ISETP.GE.AND P1, PT, R17, 0x100, PT ;  /* 0x000001001100780c */ /* 0x000fe40003f26270 */
[----:B------:R-:W-:-:S11]  /*0900*/  LEA R83, R33, UR7, 0x4 ;  /* 0x0000000721537c11 */ /* 0x000fd6000f8e20ff */
.L_x_1:
[----:B0-----:R-:W0:Y:S01]  /*0910*/  LDC.64 R66, c[0x0][0x210] ;  /* 0x00008400ff427b82 */ /* 0x001e220000000a00 */
[----:B------:R-:W-:Y:S01]  /*0920*/  LOP3.LUT R33, R82, 0xf, RZ, 0xc0, !PT ;  /* 0x0000000f52217812 */ /* 0x000fe200078ec0ff */
[----:B------:R-:W2:Y:S01]  /*0930*/  LDG.E.EL.64 R64, desc[UR8][R62.64] ;  /* 0x000000083e407981 */ /* 0x000ea2000c2e1b00 */
[----:B------:R-:W-:Y:S02]  /*0940*/  IADD3 R74, P0, R23, UR4, RZ ;  /* 0x00000004174a7c10 */ /* 0x000fe4000ff1e0ff */
[----:B------:R-:W-:Y:S01]  /*0950*/  CS2R R34, SRZ ;  /* 0x0000000000227805 */ /* 0x000fe2000001ff00 */
[----:B------:R-:W3:Y:S01]  /*0960*/  LDG.E.EL.64 R68, desc[UR8][R60.64] ;  /* 0x000000083c447981 */ /* 0x000ee2000c2e1b00 */
[----:B------:R-:W-:Y:S02]  /*0970*/  IADD3.X R75, R27, UR5, RZ, P0, !PT ;  /* 0x000000051b4b7c10 */ /* 0x000fe400087fe4ff */
[----:B------:R-:W-:Y:S02]  /*0980*/  CS2R R36, SRZ ;  /* 0x0000000000247805 */ /* 0x000fe4000001ff00 */
[----:B------:R-:W-:-:S02]  /*0990*/  IADD3 R70, P0, R24, UR4, RZ ;  /* 0x0000000418467c10 */ /* 0x000fc4000ff1e0ff */
[----:B------:R-:W-:Y:S01]  /*09a0*/  CS2R R38, SRZ ;  /* 0x0000000000267805 */ /* 0x000fe2000001ff00 */
[----:B------:R-:W1:Y:S01]  /*09b0*/  LDC.64 R72, c[0x0][0x220] ;  /* 0x00008800ff487b82 */ /* 0x000e620000000a00 */
[----:B------:R-:W-:-:S05]  /*09c0*/  IADD3.X R71, R28, UR5, RZ, P0, !PT ;  /* 0x000000051c477c10 */ /* 0x000fca00087fe4ff */
[----:B------:R-:W4:Y:S01]  /*09d0*/  @!P3 LDG.E.EF.128 R36, desc[UR8][R70.64] ;  /* 0x000000084624b981 */ /* 0x000f22000c0e1d00 */
[----:B0-----:R-:W-:Y:S01]  /*09e0*/  IMAD.WIDE.U32 R66, R33, 0x8, R66 ;  /* 0x0000000821427825 */ /* 0x001fe200078e0042 */
[----:B------:R-:W-:-:S05]  /*09f0*/  CS2R R32, SRZ ;  /* 0x0000000000207805 */ /* 0x000fca000001ff00 */
[----:B------:R-:W5:Y:S04]  /*0a00*/  LDG.E.EL.64 R66, desc[UR8][R66.64] ;  /* 0x0000000842427981 */ /* 0x000f68000c2e1b00 */
[----:B------:R0:W3:Y:S01]  /*0a10*/  @!P2 LDG.E.EF.128 R32, desc[UR8][R74.64] ;  /* 0x000000084a20a981 */ /* 0x0000e2000c0e1d00 */
[----:B------:R-:W-:-:S04]  /*0a20*/  IADD3 R85, P4, R85, 0x200, RZ ;  /* 0x0000020055557810 */ /* 0x000fc80007f9e0ff */
[----:B------:R-:W-:-:S04]  /*0a30*/  SHF.R.U32.HI R87, RZ, 0xc, R85 ;  /* 0x0000000cff577819 */ /* 0x000fc80000011655 */
[----:B------:R-:W-:Y:S02]  /*0a40*/  LOP3.LUT R87, R87, R84, RZ, 0xfc, !PT ;  /* 0x0000005457577212 */ /* 0x000fe400078efcff */
[----:B------:R-:W-:Y:S02]  /*0a50*/  CS2R R88, SRZ ;  /* 0x0000000000587805 */ /* 0x000fe4000001ff00 */
[----:B------:R-:W-:Y:S02]  /*0a60*/  CS2R R90, SRZ ;  /* 0x00000000005a7805 */ /* 0x000fe4000001ff00 */
[----:B------:R-:W-:Y:S01]  /*0a70*/  CS2R R92, SRZ ;  /* 0x00000000005c7805 */ /* 0x000fe2000001ff00 */
[----:B-1----:R-:W-:Y:S01]  /*0a80*/  IMAD.WIDE R72, R87, 0x4, R72 ;  /* 0x0000000457487825 */ /* 0x002fe200078e0248 */
[----:B------:R-:W-:-:S04]  /*0a90*/  CS2R R86, SRZ ;  /* 0x0000000000567805 */ /* 0x000fc8000001ff00 */
[----:B------:R-:W5:Y:S04]  /*0aa0*/  @!P1 LDG.E.EL R88, desc[UR8][R72.64] ;  /* 0x0000000848589981 */ /* 0x000f68000c2e1900 */
[----:B------:R-:W5:Y:S04]  /*0ab0*/  @!P1 LDG.E.EL R89, desc[UR8][R72.64] ;  /* 0x0000000848599981 */ /* 0x000f68000c2e1900 */
[----:B------:R-:W5:Y:S04]  /*0ac0*/  @!P1 LDG.E.EL R86, desc[UR8][R72.64] ;  /* 0x0000000848569981 */ /* 0x000f68000c2e1900 */
[----:B------:R-:W5:Y:S04]  /*0ad0*/  @!P1 LDG.E.EL R87, desc[UR8][R72.64] ;  /* 0x0000000848579981 */ /* 0x000f68000c2e1900 */
[----:B------:R-:W5:Y:S04]  /*0ae0*/  @!P1 LDG.E.EL R90, desc[UR8][R72.64] ;  /* 0x00000008485a9981 */ /* 0x000f68000c2e1900 */
[----:B------:R-:W5:Y:S04]  /*0af0*/  @!P1 LDG.E.EL R93, desc[UR8][R72.64] ;  /* 0x00000008485d9981 */ /* 0x000f68000c2e1900 */
[----:B------:R-:W5:Y:S04]  /*0b00*/  @!P1 LDG.E.EL R92, desc[UR8][R72.64] ;  /* 0x00000008485c9981 */ /* 0x000f68000c2e1900 */
[----:B------:R1:W5:Y:S01]  /*0b10*/  @!P1 LDG.E.EL R91, desc[UR8][R72.64] ;  /* 0x00000008485b9981 */ /* 0x000362000c2e1900 */
[----:B------:R-:W-:Y:S01]  /*0b20*/  ULOP3.LUT UR10, UR6, 0x200, URZ, 0xc0, !UPT ;  /* 0x00000200060a7892 */ /* 0x000fe2000f8ec03f */
[----:B------:R-:W-:-:S02]  /*0b30*/  CS2R R102, SRZ ;  /* 0x0000000000667805 */ /* 0x000fc4000001ff00 */
[----:B------:R-:W-:Y:S01]  /*0b40*/  CS2R R104, SRZ ;  /* 0x0000000000687805 */ /* 0x000fe2000001ff00 */
[----:B------:R-:W-:Y:S01]  /*0b50*/  IMAD.MOV.U32 R106, RZ, RZ, RZ ;  /* 0x000000ffff6a7224 */ /* 0x000fe200078e00ff */
[----:B------:R-:W-:Y:S01]  /*0b60*/  BAR.SYNC.DEFER_BLOCKING 0x0 ;  /* 0x0000000000007b1d */ /* 0x000fe20000010000 */
[----:B--2---:R-:W-:-:S04]  /*0b70*/  SHF.R.U32.HI R95, RZ, 0x1c, R65 ;  /* 0x0000001cff5f7819 */ /* 0x004fc80000011641 */
[----:B------:R-:W-:-:S04]  /*0b80*/  LOP3.LUT R95, R95, 0x8, RZ, 0xc0, !PT ;  /* 0x000000085f5f7812 */ /* 0x000fc800078ec0ff */
[----:B0-----:R-:W-:Y:S02]  /*0b90*/  IADD3 R74, P5, P6, R95, UR10, R64 ;  /* 0x0000000a5f4a7c10 */ /* 0x001fe4000febe040 */
[----:B---3--:R-:W-:Y:S02]  /*0ba0*/  SEL R95, R32, RZ, !P2 ;  /* 0x000000ff205f7207 */ /* 0x008fe40005000000 */
[----:B------:R-:W-:Y:S02]  /*0bb0*/  SEL R70, R33, RZ, !P2 ;  /* 0x000000ff21467207 */ /* 0x000fe40005000000 */
[----:B------:R-:W-:Y:S02]  /*0bc0*/  SEL R97, R34, RZ, !P2 ;  /* 0x000000ff22617207 */ /* 0x000fe40005000000 */
[----:B------:R-:W-:Y:S01]  /*0bd0*/  SEL R94, R35, RZ, !P2 ;  /* 0x000000ff235e7207 */ /* 0x000fe20005000000 */
[----:B------:R-:W-:Y:S01]  /*0be0*/  STS [R2], R95 ;  /* 0x0000005f02007388 */ /* 0x000fe20000000800 */
[----:B----4-:R-:W-:-:S02]  /*0bf0*/  SEL R33, R36, RZ, !P3 ;  /* 0x000000ff24217207 */ /* 0x010fc40005800000 */
[----:B------:R-:W-:Y:S01]  /*0c00*/  SEL R32, R37, RZ, !P3 ;  /* 0x000000ff25207207 */ /* 0x000fe20005800000 */
[----:B------:R-:W-:Y:S01]  /*0c10*/  STS [R3+0x20], R70 ;  /* 0x0000204603007388 */ /* 0x000fe20000000800 */
[----:B------:R-:W-:Y:S02]  /*0c20*/  SEL R35, R38, RZ, !P3 ;  /* 0x000000ff26237207 */ /* 0x000fe40005800000 */
[----:B------:R-:W-:Y:S01]  /*0c30*/  SEL R34, R39, RZ, !P3 ;  /* 0x000000ff27227207 */ /* 0x000fe20005800000 */
[----:B------:R-:W-:Y:S04]  /*0c40*/  STS [R4+0x40], R97 ;  /* 0x0000406104007388 */ /* 0x000fe80000000800 */
[----:B------:R-:W-:Y:S04]  /*0c50*/  STS [R5+0x60], R94 ;  /* 0x0000605e05007388 */ /* 0x000fe80000000800 */
[----:B------:R-:W-:Y:S04]  /*0c60*/  STS [R2+0x10], R33 ;  /* 0x0000102102007388 */ /* 0x000fe80000000800 */
[----:B------:R-:W-:Y:S04]  /*0c70*/  STS [R3+0x30], R32 ;  /* 0x0000302003007388 */ /* 0x000fe80000000800 */
[----:B------:R-:W-:Y:S04]  /*0c80*/  STS [R4+0x50], R35 ;  /* 0x0000502304007388 */ /* 0x000fe80000000800 */
[----:B------:R-:W-:Y:S01]  /*0c90*/  STS [R5+0x70], R34 ;  /* 0x0000702205007388 */ /* 0x000fe20000000800 */
[----:B------:R-:W-:Y:S01]  /*0ca0*/  BAR.SYNC.DEFER_BLOCKING 0x0 ;  /* 0x0000000000007b1d */ /* 0x000fe20000010000 */
[----:B-----5:R-:W-:-:S02]  /*0cb0*/  SHF.R.U32.HI R71, RZ, 0x1c, R67 ;  /* 0x0000001cff477819 */ /* 0x020fc40000011643 */
[----:B------:R-:W-:Y:S02]  /*0cc0*/  SHF.R.U32.HI R75, RZ, 0x1c, R69 ;  /* 0x0000001cff4b7819 */ /* 0x000fe40000011645 */
[----:B------:R-:W-:Y:S02]  /*0cd0*/  LOP3.LUT R71, R71, 0x8, RZ, 0xc0, !PT ;  /* 0x0000000847477812 */ /* 0x000fe400078ec0ff */
[----:B------:R-:W-:Y:S02]  /*0ce0*/  LOP3.LUT R75, R75, 0x8, RZ, 0xc0, !PT ;  /* 0x000000084b4b7812 */ /* 0x000fe400078ec0ff */
[----:B------:R-:W-:Y:S02]  /*0cf0*/  IADD3 R71, P0, R66, R71, RZ ;  /* 0x0000004742477210 */ /* 0x000fe40007f1e0ff */
[----:B------:R-:W-:-:S03]  /*0d00*/  IADD3.X R64, RZ, R65, RZ, P5, P6 ;  /* 0x00000041ff407210 */ /* 0x000fc60002fec4ff */
[----:B------:R-:W-:Y:S01]  /*0d10*/  IMAD.X R66, RZ, RZ, R67, P0 ;  /* 0x000000ffff427224 */ /* 0x000fe200000e0643 */
[----:B------:R-:W-:Y:S04]  /*0d20*/  LDS R101, [R6] ;  /* 0x0000000006657984 */ /* 0x000fe80000000800 */
[----:B------:R-:W-:Y:S04]  /*0d30*/  LDS R100, [R8+0x800] ;  /* 0x0008000008647984 */ /* 0x000fe80000000800 */
[----:B------:R-:W-:Y:S04]  /*0d40*/  LDS R99, [R9+0x1000] ;  /* 0x0010000009637984 */ /* 0x000fe80000000800 */
[----:B------:R-:W-:Y:S04]  /*0d50*/  LDS R98, [R10+0x1800] ;  /* 0x001800000a627984 */ /* 0x000fe80000000800 */
[----:B------:R-:W-:Y:S04]  /*0d60*/  LDS R97, [R11+0x2000] ;  /* 0x002000000b617984 */ /* 0x000fe80000000800 */
[----:B------:R-:W-:Y:S04]  /*0d70*/  LDS R96, [R12+0x2800] ;  /* 0x002800000c607984 */ /* 0x000fe80000000800 */
[----:B------:R-:W-:Y:S04]  /*0d80*/  LDS R95, [R13+0x3000] ;  /* 0x003000000d5f7984 */ /* 0x000fe80000000800 */
[----:B------:R-:W-:Y:S01]  /*0d90*/  LDS R94, [R14+0x3800] ;  /* 0x003800000e5e7984 */ /* 0x000fe20000000800 */
[----:B------:R-:W-:Y:S01]  /*0da0*/  BAR.SYNC.DEFER_BLOCKING 0x0 ;  /* 0x0000000000007b1d */ /* 0x000fe20000010000 */
[----:B------:R-:W-:-:S02]  /*0db0*/  IADD3 R65, P0, R68, R75, RZ ;  /* 0x0000004b44417210 */ /* 0x000fc40007f1e0ff */
[----:B------:R-:W-:-:S03]  /*0dc0*/  LEA R74, P5, R71, R74, 0x6 ;  /* 0x0000004a474a7211 */ /* 0x000fc600078a30ff */
[----:B------:R-:W-:Y:S01]  /*0dd0*/  IMAD.X R68, RZ, RZ, R69, P0 ;  /* 0x000000ffff447224 */ /* 0x000fe200000e0645 */
[----:B------:R-:W-:Y:S02]  /*0de0*/  LEA.HI.X R36, R71, R64, R66, 0x6, P5 ;  /* 0x0000004047247211 */ /* 0x000fe400028f3442 */
[----:B------:R-:W-:-:S04]  /*0df0*/  LEA R74, P0, R65, R74, 0x3 ;  /* 0x0000004a414a7211 */ /* 0x000fc800078018ff */
[----:B------:R-:W-:-:S05]  /*0e00*/  LEA.HI.X R75, R65, R36, R68, 0x3, P0 ;  /* 0x00000024414b7211 */ /* 0x000fca00000f1c44 */
[----:B------:R-:W-:Y:S01]  /*0e10*/  STS.64 [R7], R74 ;  /* 0x0000004a07007388 */ /* 0x000fe20000000a00 */
[----:B------:R-:W-:Y:S06]  /*0e20*/  BAR.SYNC.DEFER_BLOCKING 0x0 ;  /* 0x0000000000007b1d */ /* 0x000fec0000010000 */
[----:B------:R-:W1:Y:S04]  /*0e30*/  LDS.64 R32, [R83] ;  /* 0x0000000053207984 */ /* 0x000e680000000a00 */
[----:B------:R-:W0:Y:S04]  /*0e40*/  LDS.64 R36, [R83+0x800] ;  /* 0x0008000053247984 */ /* 0x000e280000000a00 */
[----:B------:R-:W2:Y:S04]  /*0e50*/  LDS.64 R34, [R83+0x400] ;  /* 0x0004000053227984 */ /* 0x000ea80000000a00 */
[----:B------:R-:W3:Y:S04]  /*0e60*/  LDS.64 R64, [R83+0x1000] ;  /* 0x0010000053407984 */ /* 0x000ee80000000a00 */
[----:B------:R-:W4:Y:S04]  /*0e70*/  LDS.64 R38, [R83+0xc00] ;  /* 0x000c000053267984 */ /* 0x000f280000000a00 */
[----:B------:R-:W5:Y:S04]  /*0e80*/  LDS.64 R66, [R83+0x1400] ;  /* 0x0014000053427984 */ /* 0x000f680000000a00 */
[----:B------:R-:W5:Y:S04]  /*0e90*/  LDS.64 R68, [R83+0x1800] ;  /* 0x0018000053447984 */ /* 0x000f680000000a00 */
[----:B------:R-:W5:Y:S01]  /*0ea0*/  LDS.64 R70, [R83+0x1c00] ;  /* 0x001c000053467984 */ /* 0x000f620000000a00 */
[----:B-1----:R-:W-:-:S04]  /*0eb0*/  LEA R72, P0, R32, R58, 0x2 ;  /* 0x0000003a20487211 */ /* 0x002fc800078010ff */
[-C--:B------:R-:W-:Y:S02]  /*0ec0*/  LEA.HI.X R73, R32, R59.reuse, R33, 0x2, P0 ;  /* 0x0000003b20497211 */ /* 0x080fe400000f1421 */
[-C--:B0-----:R-:W-:Y:S02]  /*0ed0*/  LEA R32, P0, R36, R58.reuse, 0x2 ;  /* 0x0000003a24207211 */ /* 0x081fe400078010ff */
[-C--:B--2---:R-:W-:Y:S01]  /*0ee0*/  LEA R74, P5, R34, R58.reuse, 0x2 ;  /* 0x0000003a224a7211 */ /* 0x084fe200078a10ff */
[----:B------:R-:W2:Y:S01]  /*0ef0*/  @!P1 LDG.E.EL R102, desc[UR8][R72.64] ;  /* 0x0000000848669981 */ /* 0x000ea2000c2e1900 */
[-C--:B------:R-:W-:Y:S02]  /*0f00*/  LEA.HI.X R33, R36, R59.reuse, R37, 0x2, P0 ;  /* 0x0000003b24217211 */ /* 0x080fe400000f1425 */
[-C--:B---3--:R-:W-:Y:S02]  /*0f10*/  LEA R36, P0, R64, R58.reuse, 0x2 ;  /* 0x0000003a40247211 */ /* 0x088fe400078010ff */
[----:B------:R-:W-:Y:S01]  /*0f20*/  LEA.HI.X R75, R34, R59, R35, 0x2, P5 ;  /* 0x0000003b224b7211 */ /* 0x000fe200028f1423 */
[----:B------:R0:W3:Y:S01]  /*0f30*/  @!P1 LDG.E.EL R104, desc[UR8][R32.64] ;  /* 0x0000000820689981 */ /* 0x0000e2000c2e1900 */
[----:B----4-:R-:W-:-:S02]  /*0f40*/  LEA R34, P5, R38, R58, 0x2 ;  /* 0x0000003a26227211 */ /* 0x010fc400078a10ff */
[-C--:B------:R-:W-:Y:S01]  /*0f50*/  LEA.HI.X R37, R64, R59.reuse, R65, 0x2, P0 ;  /* 0x0000003b40257211 */ /* 0x080fe200000f1441 */
[----:B------:R-:W4:Y:S01]  /*0f60*/  @!P1 LDG.E.EL R103, desc[UR8][R74.64] ;  /* 0x000000084a679981 */ /* 0x000f22000c2e1900 */
[-C--:B-----5:R-:W-:Y:S02]  /*0f70*/  LEA R64, P0, R66, R58.reuse, 0x2 ;  /* 0x0000003a42407211 */ /* 0x0a0fe400078010ff */
[-C--:B------:R-:W-:Y:S01]  /*0f80*/  LEA.HI.X R35, R38, R59.reuse, R39, 0x2, P5 ;  /* 0x0000003b26237211 */ /* 0x080fe200028f1427 */
[----:B------:R1:W5:Y:S01]  /*0f90*/  @!P1 LDG.E.EL R106, desc[UR8][R36.64] ;  /* 0x00000008246a9981 */ /* 0x000362000c2e1900 */
[----:B------:R-:W-:Y:S02]  /*0fa0*/  LEA R38, P5, R68, R58, 0x2 ;  /* 0x0000003a44267211 */ /* 0x000fe400078a10ff */
[----:B0-----:R-:W-:Y:S02]  /*0fb0*/  CS2R R32, SRZ ;  /* 0x0000000000207805 */ /* 0x001fe4000001ff00 */
[----:B------:R-:W-:-:S02]  /*0fc0*/  LEA.HI.X R65, R66, R59, R67, 0x2, P0 ;  /* 0x0000003b42417211 */ /* 0x000fc400000f1443 */
[----:B------:R-:W-:Y:S01]  /*0fd0*/  LEA R72, P6, R70, R58, 0x2 ;  /* 0x0000003a46487211 */ /* 0x000fe200078c10ff */
[----:B------:R-:W-:Y:S01]  /*0fe0*/  IMAD.MOV.U32 R66, RZ, RZ, RZ ;  /* 0x000000ffff427224 */ /* 0x000fe200078e00ff */
[----:B------:R0:W5:Y:S01]  /*0ff0*/  @!P1 LDG.E.EL R105, desc[UR8][R34.64] ;  /* 0x0000000822699981 */ /* 0x000162000c2e1900 */
[-C--:B------:R-:W-:Y:S02]  /*1000*/  LEA.HI.X R39, R68, R59.reuse, R69, 0x2, P5 ;  /* 0x0000003b44277211 */ /* 0x080fe400028f1445 */
[----:B------:R-:W-:Y:S02]  /*1010*/  LEA.HI.X R73, R70, R59, R71, 0x2, P6 ;  /* 0x0000003b46497211 */ /* 0x000fe400030f1447 */
[----:B------:R-:W5:Y:S04]  /*1020*/  @!P1 LDG.E.EL R66, desc[UR8][R64.64] ;  /* 0x0000000840429981 */ /* 0x000f68000c2e1900 */
[----:B------:R-:W5:Y:S04]  /*1030*/  @!P1 LDG.E.EL R32, desc[UR8][R38.64] ;  /* 0x0000000826209981 */ /* 0x000f68000c2e1900 */
[----:B------:R0:W5:Y:S01]  /*1040*/  @!P1 LDG.E.EL R33, desc[UR8][R72.64] ;  /* 0x0000000848219981 */ /* 0x000162000c2e1900 */
[----:B-1----:R-:W-:-:S02]  /*1050*/  SEL R36, R88, RZ, !P1 ;  /* 0x000000ff58247207 */ /* 0x002fc40004800000 */
[----:B0-----:R-:W-:Y:S02]  /*1060*/  SEL R35, R89, RZ, !P1 ;  /* 0x000000ff59237207 */ /* 0x001fe40004800000 */
[----:B------:R-:W-:Y:S02]  /*1070*/  SEL R34, R86, RZ, !P1 ;  /* 0x000000ff56227207 */ /* 0x000fe40004800000 */
[----:B------:R-:W-:Y:S02]  /*1080*/  ISETP.NE.U32.AND P0, PT, RZ, UR4, PT ;  /* 0x00000004ff007c0c */ /* 0x000fe4000bf05070 */
[----:B------:R-:W-:Y:S02]  /*1090*/  SEL R87, R87, RZ, !P1 ;  /* 0x000000ff57577207 */ /* 0x000fe40004800000 */
[----:B------:R-:W-:Y:S02]  /*10a0*/  ISETP.NE.AND.EX P0, PT, RZ, UR5, PT, P0 ;  /* 0x00000005ff007c0c */ /* 0x000fe4000bf05300 */
[----:B------:R-:W-:-:S02]  /*10b0*/  SEL R93, R93, RZ, !P1 ;  /* 0x000000ff5d5d7207 */ /* 0x000fc40004800000 */
[----:B------:R-:W-:Y:S01]  /*10c0*/  SEL R92, R92, RZ, !P1 ;  /* 0x000000ff5c5c7207 */ /* 0x000fe20004800000 */
[----:B------:R-:W-:Y:S02]  /*10d0*/  IMAD.MOV.U32 R69, RZ, RZ, 0x3f800000 ;  /* 0x3f800000ff457424 */ /* 0x000fe400078e00ff */
[----:B------:R-:W-:Y:S02]  /*10e0*/  IMAD.MOV.U32 R88, RZ, RZ, RZ ;  /* 0x000000ffff587224 */ /* 0x000fe400078e00ff */
[----:B------:R-:W-:Y:S02]  /*10f0*/  IMAD.MOV.U32 R71, RZ, RZ, 0x3f800000 ;  /* 0x3f800000ff477424 */ /* 0x000fe400078e00ff */
[----:B------:R-:W-:Y:S02]  /*1100*/  IMAD.MOV.U32 R70, RZ, RZ, 0x3f800000 ;  /* 0x3f800000ff467424 */ /* 0x000fe400078e00ff */
[----:B------:R-:W-:Y:S02]  /*1110*/  IMAD.MOV.U32 R73, RZ, RZ, 0x3f800000 ;  /* 0x3f800000ff497424 */ /* 0x000fe400078e00ff */
[----:B------:R-:W-:-:S02]  /*1120*/  IMAD.MOV.U32 R72, RZ, RZ, 0x3f800000 ;  /* 0x3f800000ff487424 */ /* 0x000fc400078e00ff */
[----:B------:R-:W-:Y:S02]  /*1130*/  IMAD.MOV.U32 R75, RZ, RZ, 0x3f800000 ;  /* 0x3f800000ff4b7424 */ /* 0x000fe400078e00ff */
[----:B------:R-:W-:Y:S01]  /*1140*/  IMAD.MOV.U32 R74, RZ, RZ, 0x3f800000 ;  /* 0x3f800000ff4a7424 */ /* 0x000fe200078e00ff */
[----:B--2---:R-:W-:Y:S02]  /*1150*/  SEL R37, R102, RZ, !P1 ;  /* 0x000000ff66257207 */ /* 0x004fe40004800000 */
[----:B---3--:R-:W-:Y:S02]  /*1160*/  SEL R67, R104, RZ, !P1 ;  /* 0x000000ff68437207 */ /* 0x008fe40004800000 */
[----:B----4-:R-:W-:Y:S01]  /*1170*/  SEL R68, R103, RZ, !P1 ;  /* 0x000000ff67447207 */ /* 0x010fe20004800000 */
[----:B------:R-:W-:Y:S02]  /*1180*/  FADD R36, R36, R37 ;  /* 0x0000002524247221 */ /* 0x000fe40000000000 */
[----:B------:R-:W-:-:S02]  /*1190*/  FADD R34, R34, R67 ;  /* 0x0000004322227221 */ /* 0x000fc40000000000 */
[----:B------:R-:W-:Y:S01]  /*11a0*/  FADD R35, R35, R68 ;  /* 0x0000004423237221 */ /* 0x000fe20000000000 */
[----:B------:R-:W-:Y:S01]  /*11b0*/  FADD R65, R101, R36 ;  /* 0x0000002465417221 */ /* 0x000fe20000000000 */
[----:B------:R-:W-:Y:S01]  /*11c0*/  FADD R67, R99, R34 ;  /* 0x0000002263437221 */ /* 0x000fe20000000000 */
[----:B-----5:R-:W-:Y:S01]  /*11d0*/  SEL R38, R105, RZ, !P1 ;  /* 0x000000ff69267207 */ /* 0x020fe20004800000 */
[----:B------:R-:W-:Y:S01]  /*11e0*/  FADD R64, R100, R35 ;  /* 0x0000002364407221 */ /* 0x000fe20000000000 */
[----:B------:R-:W-:Y:S02]  /*11f0*/  SEL R34, R90, RZ, !P1 ;  /* 0x000000ff5a227207 */ /* 0x000fe40004800000 */
[----:B------:R-:W-:Y:S01]  /*1200*/  SEL R36, R91, RZ, !P1 ;  /* 0x000000ff5b247207 */ /* 0x000fe20004800000 */
[----:B------:R-:W-:Y:S01]  /*1210*/  FADD R35, R87, R38 ;  /* 0x0000002657237221 */ /* 0x000fe20000000000 */
[----:B------:R-:W-:Y:S02]  /*1220*/  SEL R37, R106, RZ, !P1 ;  /* 0x000000ff6a257207 */ /* 0x000fe40004800000 */
[----:B------:R-:W-:-:S02]  /*1230*/  SEL R66, R66, RZ, !P1 ;  /* 0x000000ff42427207 */ /* 0x000fc40004800000 */
[----:B------:R-:W-:Y:S02]  /*1240*/  SEL R39, R32, RZ, !P1 ;  /* 0x000000ff20277207 */ /* 0x000fe40004800000 */
[----:B------:R-:W-:Y:S01]  /*1250*/  SEL R33, R33, RZ, !P1 ;  /* 0x000000ff21217207 */ /* 0x000fe20004800000 */
[----:B------:R-:W-:Y:S01]  /*1260*/  FADD R98, R98, R35 ;  /* 0x0000002362627221 */ /* 0x000fe20000000000 */
        /* <DEDUP_REMOVED lines=8> */
[----:B------:R-:W-:Y:S01]  /*12f0*/  IMAD.MOV.U32 R99, RZ, RZ, RZ ;  /* 0x000000ffff637224 */ /* 0x000fe200078e00ff */
[----:B------:R-:W-:-:S02]  /*1300*/  CS2R R100, SRZ ;  /* 0x0000000000647805 */ /* 0x000fc4000001ff00 */
[----:B------:R-:W-:Y:S02]  /*1310*/  CS2R R102, SRZ ;  /* 0x0000000000667805 */ /* 0x000fe4000001ff00 */
[----:B------:R-:W-:Y:S01]  /*1320*/  CS2R R104, SRZ ;  /* 0x0000000000687805 */ /* 0x000fe2000001ff00 */
[----:B------:R-:W-:Y:S02]  /*1330*/  IMAD.MOV.U32 R68, RZ, RZ, 0x3f800000 ;  /* 0x3f800000ff447424 */ /* 0x000fe400078e00ff */
[----:B------:R-:W-:Y:S02]  /*1340*/  IMAD.MOV.U32 R66, RZ, RZ, R65 ;  /* 0x000000ffff427224 */ /* 0x000fe400078e0041 */
[----:B------:R-:W-:Y:S02]  /*1350*/  IMAD.MOV.U32 R86, RZ, RZ, R64 ;  /* 0x000000ffff567224 */ /* 0x000fe400078e0040 */
[----:B------:R-:W-:Y:S02]  /*1360*/  IMAD.MOV.U32 R87, RZ, RZ, R67 ;  /* 0x000000ffff577224 */ /* 0x000fe400078e0043 */
[----:B------:R-:W-:-:S02]  /*1370*/  IMAD.MOV.U32 R89, RZ, RZ, R98 ;  /* 0x000000ffff597224 */ /* 0x000fc400078e0062 */
[----:B------:R-:W-:Y:S02]  /*1380*/  IMAD.MOV.U32 R91, RZ, RZ, R97 ;  /* 0x000000ffff5b7224 */ /* 0x000fe400078e0061 */
[----:B------:R-:W-:Y:S02]  /*1390*/  IMAD.MOV.U32 R92, RZ, RZ, R96 ;  /* 0x000000ffff5c7224 */ /* 0x000fe400078e0060 */
[----:B------:R-:W-:Y:S02]  /*13a0*/  IMAD.MOV.U32 R93, RZ, RZ, R95 ;  /* 0x000000ffff5d7224 */ /* 0x000fe400078e005f */
[----:B------:R-:W-:Y:S01]  /*13b0*/  IMAD.MOV.U32 R90, RZ, RZ, R94 ;  /* 0x000000ffff5a7224 */ /* 0x000fe200078e005e */
[----:B------:R-:W-:Y:S06]  /*13c0*/  @!P0 BRA `(.L_x_0) ;  /* 0x0000000400c08947 */ /* 0x000fec0003800000 */
[----:B------:R-:W-:Y:S01]  /*13d0*/  FADD R69, R30, 1 ;  /* 0x3f8000001e457421 */ /* 0x000fe20000000000 */
[----:B------:R-:W-:Y:S01]  /*13e0*/  FADD R33, R65, -R54 ;  /* 0x8000003641217221 */ /* 0x000fe20000000000 */
[----:B------:R-:W-:Y:S01]  /*13f0*/  FADD R68, R31, 1 ;  /* 0x3f8000001f447421 */ /* 0x000fe20000000000 */
[----:B------:R-:W-:Y:S01]  /*1400*/  FADD R32, R64, -R55 ;  /* 0x8000003740207221 */ /* 0x000fe20000000000 */
[C---:B------:R-:W-:Y:S01]  /*1410*/  FMUL R38, R69.reuse, 0.25 ;  /* 0x3e80000045267820 */ /* 0x040fe20000400000 */
[----:B------:R-:W-:Y:S01]  /*1420*/  FSETP.GEU.AND P6, PT, |R69|, 1.175494350822287508e-38, PT ;  /* 0x008000004500780b */ /* 0x000fe20003fce200 */
[----:B------:R-:W-:Y:S01]  /*1430*/  FMUL R74, R33, 0.25 ;  /* 0x3e800000214a7820 */ /* 0x000fe20000400000 */
[----:B------:R-:W-:Y:S01]  /*1440*/  FSETP.GT.AND P5, PT, |R69|, 8.50705917302346158658e+37, PT ;  /* 0x7e8000004500780b */ /* 0x000fe20003fa4200 */
[----:B------:R-:W-:Y:S01]  /*1450*/  FADD R71, R40, 1 ;  /* 0x3f80000028477421 */ /* 0x000fe20000000000 */
[----:B------:R-:W-:Y:S01]  /*1460*/  FMUL R89, R68, 0.25 ;  /* 0x3e80000044597820 */ /* 0x000fe20000400000 */
[----:B------:R-:W-:Y:S01]  /*1470*/  FMUL R91, R32, 0.25 ;  /* 0x3e800000205b7820 */ /* 0x000fe20000400000 */
[----:B------:R-:W-:Y:S01]  /*1480*/  FSEL R66, R38, R69, P5 ;  /* 0x0000004526427208 */ /* 0x000fe20002800000 */
[----:B------:R-:W-:Y:S01]  /*1490*/  FADD R35, R67, -R56 ;  /* 0x8000003843237221 */ /* 0x000fe20000000000 */
[----:B------:R-:W-:Y:S01]  /*14a0*/  FSEL R87, R74, R33, P5 ;  /* 0x000000214a577208 */ /* 0x000fe20002800000 */
[----:B------:R-:W-:Y:S01]  /*14b0*/  FMUL R74, R71, 0.25 ;  /* 0x3e800000474a7820 */ /* 0x000fe20000400000 */
[----:B------:R-:W-:Y:S01]  /*14c0*/  FSETP.GT.AND P5, PT, |R68|, 8.50705917302346158658e+37, PT ;  /* 0x7e8000004400780b */ /* 0x000fe20003fa4200 */
[----:B------:R-:W-:Y:S01]  /*14d0*/  FMUL R88, R35, 0.25 ;  /* 0x3e80000023587820 */ /* 0x000fe20000400000 */
[----:B------:R-:W-:Y:S01]  /*14e0*/  FADD R70, R41, 1 ;  /* 0x3f80000029467421 */ /* 0x000fe20000000000 */
[----:B------:R-:W-:Y:S01]  /*14f0*/  @!P6 FMUL R66, R66, 16777216 ;  /* 0x4b8000004242e820 */ /* 0x000fe20000400000 */
[----:B------:R-:W-:Y:S01]  /*1500*/  @!P6 FMUL R87, R87, 16777216 ;  /* 0x4b8000005757e820 */ /* 0x000fe20000400000 */
[----:B------:R-:W-:Y:S01]  /*1510*/  FSETP.GEU.AND P6, PT, |R71|, 1.175494350822287508e-38, PT ;  /* 0x008000004700780b */ /* 0x000fe20003fce200 */
[----:B------:R-:W-:Y:S01]  /*1520*/  FADD R34, R98, -R57 ;  /* 0x8000003962227221 */ /* 0x000fe20000000000 */
[----:B------:R-:W-:Y:S01]  /*1530*/  FSEL R86, R89, R68, P5 ;  /* 0x0000004459567208 */ /* 0x000fe20002800000 */
[----:B------:R-:W-:Y:S01]  /*1540*/  FADD R73, R42, 1 ;  /* 0x3f8000002a497421 */ /* 0x000fe20000000000 */
[----:B------:R-:W-:Y:S01]  /*1550*/  FSEL R38, R91, R32, P5 ;  /* 0x000000205b267208 */ /* 0x000fe20002800000 */
[----:B------:R-:W-:Y:S01]  /*1560*/  FADD R37, R97, -R76 ;  /* 0x8000004c61257221 */ /* 0x000fe20000000000 */
[----:B------:R-:W-:Y:S01]  /*1570*/  FSETP.GT.AND P5, PT, |R71|, 8.50705917302346158658e+37, PT ;  /* 0x7e8000004700780b */ /* 0x000fe20003fa4200 */
[----:B------:R-:W-:Y:S01]  /*1580*/  FMUL R91, R34, 0.25 ;  /* 0x3e800000225b7820 */ /* 0x000fe20000400000 */
[----:B------:R-:W-:Y:S01]  /*1590*/  FSETP.GEU.AND P0, PT, |R68|, 1.175494350822287508e-38, PT ;  /* 0x008000004400780b */ /* 0x000fe20003f0e200 */
[----:B------:R-:W-:Y:S01]  /*15a0*/  FMUL R89, R70, 0.25 ;  /* 0x3e80000046597820 */ /* 0x000fe20000400000 */
[----:B------:R-:W-:Y:S01]  /*15b0*/  FSEL R90, R74, R71, P5 ;  /* 0x000000474a5a7208 */ /* 0x000fe20002800000 */
[----:B------:R-:W-:Y:S01]  /*15c0*/  FADD R72, R43, 1 ;  /* 0x3f8000002b487421 */ /* 0x000fe20000000000 */
[----:B------:R-:W-:Y:S01]  /*15d0*/  FSEL R92, R88, R35, P5 ;  /* 0x00000023585c7208 */ /* 0x000fe20002800000 */
[----:B------:R-:W-:Y:S01]  /*15e0*/  FADD R36, R96, -R77 ;  /* 0x8000004d60247221 */ /* 0x000fe20000000000 */
[----:B------:R-:W-:Y:S01]  /*15f0*/  FSETP.GT.AND P5, PT, |R70|, 8.50705917302346158658e+37, PT ;  /* 0x7e8000004600780b */ /* 0x000fe20003fa4200 */
[----:B------:R-:W-:Y:S01]  /*1600*/  @!P6 FMUL R90, R90, 16777216 ;  /* 0x4b8000005a5ae820 */ /* 0x000fe20000400000 */
[----:B------:R-:W-:Y:S01]  /*1610*/  FMUL R74, R73, 0.25 ;  /* 0x3e800000494a7820 */ /* 0x000fe20000400000 */
[----:B------:R-:W-:Y:S01]  /*1620*/  @!P6 FMUL R92, R92, 16777216 ;  /* 0x4b8000005c5ce820 */ /* 0x000fe20000400000 */
[----:B------:R-:W-:Y:S01]  /*1630*/  FMUL R88, R37, 0.25 ;  /* 0x3e80000025587820 */ /* 0x000fe20000400000 */
[----:B------:R-:W-:Y:S01]  /*1640*/  FADD R75, R44, 1 ;  /* 0x3f8000002c4b7421 */ /* 0x000fe20000000000 */
[----:B------:R-:W-:Y:S01]  /*1650*/  FSETP.GT.AND P6, PT, |R73|, 8.50705917302346158658e+37, PT ;  /* 0x7e8000004900780b */ /* 0x000fe20003fc4200 */
[----:B------:R-:W-:Y:S01]  /*1660*/  FMUL R105, R36, 0.25 ;  /* 0x3e80000024697820 */ /* 0x000fe20000400000 */
[----:B------:R-:W-:Y:S01]  /*1670*/  FSEL R99, R91, R34, P5 ;  /* 0x000000225b637208 */ /* 0x000fe20002800000 */
[C---:B------:R-:W-:Y:S01]  /*1680*/  FMUL R91, R72.reuse, 0.25 ;  /* 0x3e800000485b7820 */ /* 0x040fe20000400000 */
[----:B------:R-:W-:Y:S01]  /*1690*/  FSEL R93, R89, R70, P5 ;  /* 0x00000046595d7208 */ /* 0x000fe20002800000 */
[----:B------:R-:W-:Y:S01]  /*16a0*/  FADD R39, R95, -R78 ;  /* 0x8000004e5f277221 */ /* 0x000fe20000000000 */
[----:B------:R-:W-:Y:S01]  /*16b0*/  FSETP.GT.AND P5, PT, |R72|, 8.50705917302346158658e+37, PT ;  /* 0x7e8000004800780b */ /* 0x000fe20003fa4200 */
[----:B------:R-:W-:Y:S01]  /*16c0*/  @!P0 FMUL R86, R86, 16777216 ;  /* 0x4b80000056568820 */ /* 0x000fe20000400000 */
[----:B------:R-:W-:Y:S01]  /*16d0*/  FSEL R101, R74, R73, P6 ;  /* 0x000000494a657208 */ /* 0x000fe20003000000 */
[----:B------:R-:W-:Y:S01]  /*16e0*/  @!P0 FMUL R38, R38, 16777216 ;  /* 0x4b80000026268820 */ /* 0x000fe20000400000 */
[----:B------:R-:W-:Y:S01]  /*16f0*/  FSEL R102, R88, R37, P6 ;  /* 0x0000002558667208 */ /* 0x000fe20003000000 */
[----:B------:R0:W1:Y:S01]  /*1700*/  MUFU.RCP R89, R66 ;  /* 0x0000004200597308 */ /* 0x0000620000001000 */
[----:B------:R-:W-:Y:S01]  /*1710*/  FSETP.GEU.AND P6, PT, |R75|, 1.175494350822287508e-38, PT ;  /* 0x008000004b00780b */ /* 0x000fe20003fce200 */
[----:B------:R-:W-:Y:S01]  /*1720*/  FMUL R100, R39, 0.25 ;  /* 0x3e80000027647820 */ /* 0x000fe20000400000 */
[----:B------:R-:W-:Y:S01]  /*1730*/  FSETP.GEU.AND P0, PT, |R70|, 1.175494350822287508e-38, PT ;  /* 0x008000004600780b */ /* 0x000fe20003f0e200 */
[----:B------:R-:W-:Y:S01]  /*1740*/  FADD R74, R45, 1 ;  /* 0x3f8000002d4a7421 */ /* 0x000fe20000000000 */
[----:B------:R-:W-:Y:S01]  /*1750*/  FSEL R103, R91, R72, P5 ;  /* 0x000000485b677208 */ /* 0x000fe20002800000 */
[----:B------:R-:W-:Y:S01]  /*1760*/  FADD R88, R94, -R79 ;  /* 0x8000004f5e587221 */ /* 0x000fe20000000000 */
[----:B------:R-:W-:Y:S01]  /*1770*/  FSEL R105, R105, R36, P5 ;  /* 0x0000002469697208 */ /* 0x000fe20002800000 */
[----:B------:R-:W-:Y:S01]  /*1780*/  FMUL R107, R74, 0.25 ;  /* 0x3e8000004a6b7820 */ /* 0x000fe20000400000 */
[C---:B0-----:R-:W-:Y:S01]  /*1790*/  FMUL R66, R75.reuse, 0.25 ;  /* 0x3e8000004b427820 */ /* 0x041fe20000400000 */
[----:B------:R-:W-:Y:S01]  /*17a0*/  FSETP.GT.AND P5, PT, |R75|, 8.50705917302346158658e+37, PT ;  /* 0x7e8000004b00780b */ /* 0x000fe20003fa4200 */
[----:B------:R-:W-:Y:S01]  /*17b0*/  FMUL R111, R88, 0.25 ;  /* 0x3e800000586f7820 */ /* 0x000fe20000400000 */
[----:B------:R-:W0:Y:S02]  /*17c0*/  MUFU.RCP R91, R90 ;  /* 0x0000005a005b7308 */ /* 0x000e240000001000 */
[----:B------:R-:W-:Y:S01]  /*17d0*/  FSEL R106, R66, R75, P5 ;  /* 0x0000004b426a7208 */ /* 0x000fe20002800000 */
[----:B-1----:R-:W-:Y:S01]  /*17e0*/  FFMA R66, R89, R87, R54 ;  /* 0x0000005759427223 */ /* 0x002fe20000000036 */
[----:B------:R-:W-:Y:S01]  /*17f0*/  FSEL R108, R100, R39, P5 ;  /* 0x00000027646c7208 */ /* 0x000fe20002800000 */
[----:B------:R-:W-:Y:S01]  /*1800*/  @!P0 FMUL R93, R93, 16777216 ;  /* 0x4b8000005d5d8820 */ /* 0x000fe20000400000 */
[----:B------:R-:W-:Y:S01]  /*1810*/  FSETP.GT.AND P5, PT, |R74|, 8.50705917302346158658e+37, PT ;  /* 0x7e8000004a00780b */ /* 0x000fe20003fa4200 */
[----:B------:R-:W-:Y:S01]  /*1820*/  @!P6 FMUL R106, R106, 16777216 ;  /* 0x4b8000006a6ae820 */ /* 0x000fe20000400000 */
[----:B------:R-:W-:Y:S01]  /*1830*/  @!P0 FMUL R99, R99, 16777216 ;  /* 0x4b80000063638820 */ /* 0x000fe20000400000 */
[----:B------:R-:W-:Y:S01]  /*1840*/  @!P6 FMUL R108, R108, 16777216 ;  /* 0x4b8000006c6ce820 */ /* 0x000fe20000400000 */
[----:B------:R-:W-:Y:S01]  /*1850*/  FSETP.GEU.AND P6, PT, |R74|, 1.175494350822287508e-38, PT ;  /* 0x008000004a00780b */ /* 0x000fe20003fce200 */
[----:B------:R-:W1:Y:S01]  /*1860*/  MUFU.RCP R86, R86 ;  /* 0x0000005600567308 */ /* 0x000e620000001000 */
[----:B------:R-:W-:-:S02]  /*1870*/  FSEL R109, R107, R74, P5 ;  /* 0x0000004a6b6d7208 */ /* 0x000fc40002800000 */
[----:B------:R-:W-:Y:S01]  /*1880*/  FSEL R111, R111, R88, P5 ;  /* 0x000000586f6f7208 */ /* 0x000fe20002800000 */
[----:B0-----:R-:W-:Y:S01]  /*1890*/  FFMA R87, R91, R92, R56 ;  /* 0x0000005c5b577223 */ /* 0x001fe20000000038 */
[----:B------:R-:W-:Y:S02]  /*18a0*/  FSETP.GEU.AND P0, PT, |R72|, 1.175494350822287508e-38, PT ;  /* 0x008000004800780b */ /* 0x000fe40003f0e200 */
[----:B------:R-:W-:Y:S01]  /*18b0*/  FSETP.GEU.AND P5, PT, |R73|, 1.175494350822287508e-38, PT ;  /* 0x008000004900780b */ /* 0x000fe20003fae200 */
[----:B------:R-:W0:Y:S04]  /*18c0*/  MUFU.RCP R100, R93 ;  /* 0x0000005d00647308 */ /* 0x000e280000001000 */
[----:B------:R-:W-:Y:S01]  /*18d0*/  @!P6 FMUL R109, R109, 16777216 ;  /* 0x4b8000006d6de820 */ /* 0x000fe20000400000 */
[----:B------:R-:W-:Y:S01]  /*18e0*/  @!P6 FMUL R111, R111, 16777216 ;  /* 0x4b8000006f6fe820 */ /* 0x000fe20000400000 */
[----:B-1----:R-:W-:-:S02]  /*18f0*/  FFMA R86, R86, R38, R55 ;  /* 0x0000002656567223 */ /* 0x002fc40000000037 */
[----:B------:R-:W1:Y:S02]  /*1900*/  MUFU.RCP R90, R109 ;  /* 0x0000006d005a7308 */ /* 0x000e640000001000 */
[----:B------:R-:W-:Y:S01]  /*1910*/  @!P0 FMUL R103, R103, 16777216 ;  /* 0x4b80000067678820 */ /* 0x000fe20000400000 */
[----:B------:R-:W-:Y:S01]  /*1920*/  @!P0 FMUL R105, R105, 16777216 ;  /* 0x4b80000069698820 */ /* 0x000fe20000400000 */
[----:B------:R-:W-:Y:S01]  /*1930*/  @!P5 FMUL R101, R101, 16777216 ;  /* 0x4b8000006565d820 */ /* 0x000fe20000400000 */
[----:B------:R-:W-:Y:S01]  /*1940*/  @!P5 FMUL R102, R102, 16777216 ;  /* 0x4b8000006666d820 */ /* 0x000fe20000400000 */
[----:B0-----:R-:W-:Y:S02]  /*1950*/  FFMA R89, R100, R99, R57 ;  /* 0x0000006364597223 */ /* 0x001fe40000000039 */
[----:B------:R-:W0:Y:S01]  /*1960*/  MUFU.RCP R104, R103 ;  /* 0x0000006700687308 */ /* 0x000e220000001000 */
[----:B------:R-:W-:Y:S01]  /*1970*/  FADD R99, R65, -R66 ;  /* 0x8000004241637221 */ /* 0x000fe20000000000 */
[----:B------:R-:W-:-:S03]  /*1980*/  FADD R100, R98, -R89 ;  /* 0x8000005962647221 */ /* 0x000fc60000000000 */
[----:B------:R-:W-:Y:S01]  /*1990*/  FFMA R99, R33, R99, R46 ;  /* 0x0000006321637223 */ /* 0x000fe2000000002e */
[----:B-1----:R-:W-:Y:S02]  /*19a0*/  FFMA R90, R90, R111, R79 ;  /* 0x0000006f5a5a7223 */ /* 0x002fe4000000004f */
[----:B------:R-:W1:Y:S01]  /*19b0*/  MUFU.RCP R107, R106 ;  /* 0x0000006a006b7308 */ /* 0x000e620000001000 */
[----:B------:R-:W-:Y:S01]  /*19c0*/  FFMA R100, R34, R100, R49 ;  /* 0x0000006422647223 */ /* 0x000fe20000000031 */
[----:B0-----:R-:W-:-:S06]  /*19d0*/  FFMA R92, R104, R105, R77 ;  /* 0x00000069685c7223 */ /* 0x001fcc000000004d */
[----:B------:R-:W0:Y:S01]  /*19e0*/  MUFU.RCP R101, R101 ;  /* 0x0000006500657308 */ /* 0x000e220000001000 */
[----:B------:R-:W-:-:S04]  /*19f0*/  FADD R104, R94, -R90 ;  /* 0x8000005a5e687221 */ /* 0x000fc80000000000 */
[----:B------:R-:W-:Y:S01]  /*1a00*/  FFMA R104, R88, R104, R53 ;  /* 0x0000006858687223 */ /* 0x000fe20000000035 */
[----:B------:R-:W-:Y:S01]  /*1a10*/  FADD R88, R64, -R86 ;  /* 0x8000005640587221 */ /* 0x000fe20000000000 */
[----:B-1----:R-:W-:-:S03]  /*1a20*/  FFMA R93, R107, R108, R78 ;  /* 0x0000006c6b5d7223 */ /* 0x002fc6000000004e */
[----:B------:R-:W-:Y:S01]  /*1a30*/  FFMA R88, R32, R88, R47 ;  /* 0x0000005820587223 */ /* 0x000fe2000000002f */
[----:B------:R-:W-:Y:S01]  /*1a40*/  FADD R105, R95, -R93 ;  /* 0x8000005d5f697221 */ /* 0x000fe20000000000 */
[----:B0-----:R-:W-:Y:S01]  /*1a50*/  FFMA R91, R101, R102, R76 ;  /* 0x00000066655b7223 */ /* 0x001fe2000000004c */
[----:B------:R-:W-:Y:S01]  /*1a60*/  FADD R102, R96, -R92 ;  /* 0x8000005c60667221 */ /* 0x000fe20000000000 */
[----:B------:R-:W-:Y:S01]  /*1a70*/  FADD R101, R67, -R87 ;  /* 0x8000005743657221 */ /* 0x000fe20000000000 */
[----:B------:R-:W-:Y:S01]  /*1a80*/  FFMA R105, R39, R105, R52 ;  /* 0x0000006927697223 */ /* 0x000fe20000000034 */
[----:B------:R-:W-:Y:S01]  /*1a90*/  FADD R103, R97, -R91 ;  /* 0x8000005b61677221 */ /* 0x000fe20000000000 */
[----:B------:R-:W-:Y:S01]  /*1aa0*/  FFMA R102, R36, R102, R51 ;  /* 0x0000006624667223 */ /* 0x000fe20000000033 */
[----:B------:R-:W-:Y:S02]  /*1ab0*/  FFMA R101, R35, R101, R48 ;  /* 0x0000006523657223 */ /* 0x000fe40000000030 */
[----:B------:R-:W-:-:S07]  /*1ac0*/  FFMA R103, R37, R103, R50 ;  /* 0x0000006725677223 */ /* 0x000fce0000000032 */
.L_x_0:
[----:B------:R-:W-:Y:S01]  /*1ad0*/  BAR.SYNC.DEFER_BLOCKING 0x0 ;  /* 0x0000000000007b1d */ /* 0x000fe20000010000 */
[----:B------:R-:W-:Y:S01]  /*1ae0*/  FSEL R54, R66, R54, !P1 ;  /* 0x0000003642367208 */ /* 0x000fe20004800000 */
[----:B------:R-:W-:Y:S01]  /*1af0*/  IMAD.X R29, RZ, RZ, R29, P4 ;  /* 0x000000ffff1d7224 */ /* 0x000fe200020e061d */
[----:B------:R-:W-:Y:S01]  /*1b00*/  IADD3 R66, P5, R22, UR4, RZ ;  /* 0x0000000416427c10 */ /* 0x000fe2000ffbe0ff */
[----:B------:R-:W-:Y:S01]  /*1b10*/  UIADD3 UR6, UR6, 0x40, URZ ;  /* 0x0000004006067890 */ /* 0x000fe2000fffe03f */
[----:B------:R-:W-:Y:S01]  /*1b20*/  FSEL R55, R86, R55, !P1 ;  /* 0x0000003756377208 */ /* 0x000fe20004800000 */
[----:B------:R-:W-:Y:S01]  /*1b30*/  VIADD R82, R82, 0x2 ;  /* 0x0000000252527836 */ /* 0x000fe20000000000 */
[----:B------:R-:W-:Y:S02]  /*1b40*/  FSEL R56, R87, R56, !P1 ;  /* 0x0000003857387208 */ /* 0x000fe40004800000 */
[----:B------:R-:W-:Y:S02]  /*1b50*/  FSEL R57, R89, R57, !P1 ;  /* 0x0000003959397208 */ /* 0x000fe40004800000 */
[----:B------:R-:W-:-:S02]  /*1b60*/  FSEL R76, R91, R76, !P1 ;  /* 0x0000004c5b4c7208 */ /* 0x000fc40004800000 */
[----:B------:R-:W-:Y:S02]  /*1b70*/  FSEL R77, R92, R77, !P1 ;  /* 0x0000004d5c4d7208 */ /* 0x000fe40004800000 */
[----:B------:R-:W-:Y:S02]  /*1b80*/  FSEL R78, R93, R78, !P1 ;  /* 0x0000004e5d4e7208 */ /* 0x000fe40004800000 */
[----:B------:R-:W-:Y:S02]  /*1b90*/  FSEL R79, R90, R79, !P1 ;  /* 0x0000004f5a4f7208 */ /* 0x000fe40004800000 */
[----:B------:R-:W-:Y:S02]  /*1ba0*/  FSEL R46, R99, R46, !P1 ;  /* 0x0000002e632e7208 */ /* 0x000fe40004800000 */
[----:B------:R-:W-:Y:S02]  /*1bb0*/  FSEL R47, R88, R47, !P1 ;  /* 0x0000002f582f7208 */ /* 0x000fe40004800000 */
[----:B------:R-:W-:Y:S01]  /*1bc0*/  FSEL R48, R101, R48, !P1 ;  /* 0x0000003065307208 */ /* 0x000fe20004800000 */
[----:B------:R-:W-:Y:S01]  /*1bd0*/  STS [R18], R65 ;  /* 0x0000004112007388 */ /* 0x000fe20000000800 */
[----:B------:R-:W-:-:S02]  /*1be0*/  FSEL R49, R100, R49, !P1 ;  /* 0x0000003164317208 */ /* 0x000fc40004800000 */
[----:B------:R-:W-:Y:S01]  /*1bf0*/  FSEL R50, R103, R50, !P1 ;  /* 0x0000003267327208 */ /* 0x000fe20004800000 */
[----:B------:R0:W-:Y:S01]  /*1c00*/  STS [R18+0x100], R64 ;  /* 0x0001004012007388 */ /* 0x0001e20000000800 */
[----:B------:R-:W-:Y:S02]  /*1c10*/  FSEL R51, R102, R51, !P1 ;  /* 0x0000003366337208 */ /* 0x000fe40004800000 */
[----:B------:R-:W-:Y:S01]  /*1c20*/  FSEL R52, R105, R52, !P1 ;  /* 0x0000003469347208 */ /* 0x000fe20004800000 */
[----:B------:R1:W-:Y:S01]  /*1c30*/  STS [R18+0x200], R67 ;  /* 0x0002004312007388 */ /* 0x0003e20000000800 */
[----:B------:R-:W-:Y:S02]  /*1c40*/  FSEL R53, R104, R53, !P1 ;  /* 0x0000003568357208 */ /* 0x000fe40004800000 */
[----:B------:R-:W-:Y:S01]  /*1c50*/  FSEL R30, R69, R30, !P1 ;  /* 0x0000001e451e7208 */ /* 0x000fe20004800000 */
[----:B------:R-:W-:Y:S01]  /*1c60*/  STS [R18+0x300], R98 ;  /* 0x0003006212007388 */ /* 0x000fe20000000800 */
[----:B------:R-:W-:-:S02]  /*1c70*/  FSEL R31, R68, R31, !P1 ;  /* 0x0000001f441f7208 */ /* 0x000fc40004800000 */
[----:B0-----:R-:W-:Y:S01]  /*1c80*/  IADD3 R64, P0, R21, UR4, RZ ;  /* 0x0000000415407c10 */ /* 0x001fe2000ff1e0ff */
[----:B------:R-:W-:Y:S01]  /*1c90*/  STS [R18+0x400], R97 ;  /* 0x0004006112007388 */ /* 0x000fe20000000800 */
[----:B------:R-:W-:Y:S01]  /*1ca0*/  UIADD3 UR4, UP0, UR4, 0x800, URZ ;  /* 0x0000080004047890 */ /* 0x000fe2000ff1e03f */
[----:B-1----:R-:W-:Y:S02]  /*1cb0*/  IADD3.X R67, R26, UR5, RZ, P5, !PT ;  /* 0x000000051a437c10 */ /* 0x002fe4000affe4ff */
[----:B------:R-:W-:Y:S01]  /*1cc0*/  STS [R18+0x500], R96 ;  /* 0x0005006012007388 */ /* 0x000fe20000000800 */
[----:B------:R-:W-:Y:S01]  /*1cd0*/  IADD3.X R65, R25, UR5, RZ, P0, !PT ;  /* 0x0000000519417c10 */ /* 0x000fe200087fe4ff */
[----:B------:R-:W-:Y:S01]  /*1ce0*/  UIADD3.X UR5, URZ, UR5, URZ, UP0, !UPT ;  /* 0x000000053f057290 */ /* 0x000fe200087fe43f */
[----:B------:R-:W-:Y:S01]  /*1cf0*/  ISETP.GE.U32.AND P0, PT, R85, 0x1e00, PT ;  /* 0x00001e005500780c */ /* 0x000fe20003f06070 */
[----:B------:R-:W-:Y:S01]  /*1d00*/  STS [R18+0x600], R95 ;  /* 0x0006005f12007388 */ /* 0x000fe20000000800 */
[----:B------:R-:W-:-:S02]  /*1d10*/  FSEL R40, R71, R40, !P1 ;  /* 0x0000002847287208 */ /* 0x000fc40004800000 */
[----:B------:R-:W-:Y:S01]  /*1d20*/  ISETP.GE.U32.AND.EX P0, PT, R29, RZ, PT, P0 ;  /* 0x000000ff1d00720c */ /* 0x000fe20003f06100 */
[----:B------:R-:W-:Y:S01]  /*1d30*/  STS [R18+0x700], R94 ;  /* 0x0007005e12007388 */ /* 0x000fe20000000800 */
[----:B------:R-:W-:Y:S02]  /*1d40*/  FSEL R41, R70, R41, !P1 ;  /* 0x0000002946297208 */ /* 0x000fe40004800000 */
[----:B------:R-:W-:Y:S01]  /*1d50*/  FSEL R42, R73, R42, !P1 ;  /* 0x0000002a492a7208 */ /* 0x000fe20004800000 */
[----:B------:R-:W-:Y:S01]  /*1d60*/  BAR.SYNC.DEFER_BLOCKING 0x0 ;  /* 0x0000000000007b1d */ /* 0x000fe20000010000 */
[----:B------:R-:W-:Y:S02]  /*1d70*/  FSEL R43, R72, R43, !P1 ;  /* 0x0000002b482b7208 */ /* 0x000fe40004800000 */
[----:B------:R-:W-:Y:S02]  /*1d80*/  FSEL R44, R75, R44, !P1 ;  /* 0x0000002c4b2c7208 */ /* 0x000fe40004800000 */
[----:B------:R-:W-:Y:S01]  /*1d90*/  FSEL R45, R74, R45, !P1 ;  /* 0x0000002d4a2d7208 */ /* 0x000fe20004800000 */
[----:B------:R-:W0:Y:S04]  /*1da0*/  LDS.128 R32, [R19] ;  /* 0x0000000013207984 */ /* 0x000e280000000c00 */
[----:B------:R-:W1:Y:S04]  /*1db0*/  LDS.128 R36, [R20+0x2000] ;  /* 0x0020000014247984 */ /* 0x000e680000000c00 */
[----:B0-----:R0:W-:Y:S04]  /*1dc0*/  @!P2 STG.E.128 desc[UR8][R64.64], R32 ;  /* 0x000000204000a986 */ /* 0x0011e8000c101d08 */
[----:B-1----:R0:W-:Y:S01]  /*1dd0*/  @!P3 STG.E.128 desc[UR8][R66.64], R36 ;  /* 0x000000244200b986 */ /* 0x0021e2000c101d08 */
[----:B------:R-:W-:Y:S05]  /*1de0*/  @!P0 BRA `(.L_x_1) ;  /* 0xffffffe800c88947 */ /* 0x000fea000383ffff */
[----:B------:R-:W-:Y:S01]  /*1df0*/  FADD R5, R30, R31 ;  /* 0x0000001f1e057221 */ /* 0x000fe20000000000 */
[----:B------:R-:W-:Y:S01]  /*1e00*/  FMUL R8, R31, 0.25 ;  /* 0x3e8000001f087820 */ /* 0x000fe20000400000 */
[C---:B------:R-:W-:Y:S01]  /*1e10*/  FMUL R11, R40.reuse, 0.25 ;  /* 0x3e800000280b7820 */ /* 0x040fe20000400000 */
[----:B------:R-:W-:Y:S01]  /*1e20*/  FMUL R12, R41, 0.25 ;  /* 0x3e800000290c7820 */ /* 0x000fe20000400000 */
[C---:B------:R-:W-:Y:S01]  /*1e30*/  FMUL R6, R5.reuse, 0.25 ;  /* 0x3e80000005067820 */ /* 0x040fe20000400000 */
[C---:B------:R-:W-:Y:S01]  /*1e40*/  FSETP.GEU.AND P2, PT, |R5|.reuse, 1.175494350822287508e-38, PT ;  /* 0x008000000500780b */ /* 0x040fe20003f4e200 */
[----:B------:R-:W-:Y:S01]  /*1e50*/  FADD R10, R40, R5 ;  /* 0x00000005280a7221 */ /* 0x000fe20000000000 */
[C---:B------:R-:W-:Y:S01]  /*1e60*/  FSETP.GT.AND P0, PT, |R5|.reuse, 8.50705917302346158658e+37, PT ;  /* 0x7e8000000500780b */ /* 0x040fe20003f04200 */
[----:B------:R-:W-:Y:S01]  /*1e70*/  FADD R55, -R54, R55 ;  /* 0x0000003736377221 */ /* 0x000fe20000000100 */
[----:B------:R-:W-:Y:S01]  /*1e80*/  FSETP.NEU.AND P3, PT, R5, RZ, PT ;  /* 0x000000ff0500720b */ /* 0x000fe20003f6d000 */
[----:B------:R-:W-:Y:S01]  /*1e90*/  FMUL R9, R10, 0.25 ;  /* 0x3e8000000a097820 */ /* 0x000fe20000400000 */
[----:B------:R-:W-:Y:S01]  /*1ea0*/  FSEL R6, R6, R5, P0 ;  /* 0x0000000506067208 */ /* 0x000fe20000000000 */
[----:B------:R-:W-:Y:S01]  /*1eb0*/  FADD R13, R41, R10 ;  /* 0x0000000a290d7221 */ /* 0x000fe20000000000 */
[----:B------:R-:W-:Y:S01]  /*1ec0*/  FSETP.GEU.AND P4, PT, |R10|, 1.175494350822287508e-38, PT ;  /* 0x008000000a00780b */ /* 0x000fe20003f8e200 */
[----:B------:R-:W-:Y:S01]  /*1ed0*/  FMUL R7, R55, R55 ;  /* 0x0000003737077220 */ /* 0x000fe20000400000 */
[----:B------:R-:W-:Y:S01]  /*1ee0*/  FSEL R31, R8, R31, P0 ;  /* 0x0000001f081f7208 */ /* 0x000fe20000000000 */
[C---:B------:R-:W-:Y:S01]  /*1ef0*/  FMUL R8, R13.reuse, 0.25 ;  /* 0x3e8000000d087820 */ /* 0x040fe20000400000 */
[----:B------:R-:W-:Y:S01]  /*1f00*/  FSETP.GT.AND P0, PT, |R10|, 8.50705917302346158658e+37, PT ;  /* 0x7e8000000a00780b */ /* 0x000fe20003f04200 */
[----:B------:R-:W-:Y:S01]  /*1f10*/  @!P2 FMUL R6, R6, 16777216 ;  /* 0x4b8000000606a820 */ /* 0x000fe20000400000 */
[----:B------:R-:W-:Y:S01]  /*1f20*/  FSETP.GT.AND P1, PT, |R13|, 8.50705917302346158658e+37, PT ;  /* 0x7e8000000d00780b */ /* 0x000fe20003f24200 */
[----:B------:R-:W-:Y:S01]  /*1f30*/  @!P2 FMUL R31, R31, 16777216 ;  /* 0x4b8000001f1fa820 */ /* 0x000fe20000400000 */
[----:B------:R-:W-:Y:S01]  /*1f40*/  FSEL R9, R9, R10, P0 ;  /* 0x0000000a09097208 */ /* 0x000fe20000000000 */
[----:B------:R-:W-:Y:S01]  /*1f50*/  FMUL R14, R43, 0.25 ;  /* 0x3e8000002b0e7820 */ /* 0x000fe20000400000 */
[----:B------:R-:W-:Y:S01]  /*1f60*/  FSEL R40, R11, R40, P0 ;  /* 0x000000280b287208 */ /* 0x000fe20000000000 */
[----:B------:R-:W1:Y:S01]  /*1f70*/  MUFU.RCP R6, R6 ;  /* 0x0000000600067308 */ /* 0x000e620000001000 */
[----:B------:R-:W-:Y:S01]  /*1f80*/  FSETP.GEU.AND P0, PT, |R13|, 1.175494350822287508e-38, PT ;  /* 0x008000000d00780b */ /* 0x000fe20003f0e200 */
[----:B------:R-:W-:Y:S01]  /*1f90*/  @!P4 FMUL R9, R9, 16777216 ;  /* 0x4b8000000909c820 */ /* 0x000fe20000400000 */
[----:B------:R-:W-:Y:S01]  /*1fa0*/  FSEL R41, R12, R41, P1 ;  /* 0x000000290c297208 */ /* 0x000fe20000800000 */
[----:B------:R-:W-:Y:S01]  /*1fb0*/  FADD R12, R42, R13 ;  /* 0x0000000d2a0c7221 */ /* 0x000fe20000000000 */
[----:B------:R-:W-:Y:S01]  /*1fc0*/  FSEL R8, R8, R13, P1 ;  /* 0x0000000d08087208 */ /* 0x000fe20000800000 */
[----:B------:R-:W-:Y:S01]  /*1fd0*/  @!P4 FMUL R40, R40, 16777216 ;  /* 0x4b8000002828c820 */ /* 0x000fe20000400000 */
[----:B------:R-:W-:Y:S01]  /*1fe0*/  FADD R47, R46, R47 ;  /* 0x0000002f2e2f7221 */ /* 0x000fe20000000000 */
[----:B------:R-:W2:Y:S01]  /*1ff0*/  MUFU.RCP R9, R9 ;  /* 0x0000000900097308 */ /* 0x000ea20000001000 */
[C---:B------:R-:W-:Y:S01]  /*2000*/  FSETP.GEU.AND P4, PT, |R12|.reuse, 1.175494350822287508e-38, PT ;  /* 0x008000000c00780b */ /* 0x040fe20003f8e200 */
[----:B------:R-:W-:Y:S01]  /*2010*/  FADD R21, R43, R12 ;  /* 0x0000000c2b157221 */ /* 0x000fe20000000000 */
[C---:B------:R-:W-:Y:S01]  /*2020*/  FMUL R11, R12.reuse, 0.25 ;  /* 0x3e8000000c0b7820 */ /* 0x040fe20000400000 */
[----:B------:R-:W-:Y:S01]  /*2030*/  FSETP.GT.AND P1, PT, |R12|, 8.50705917302346158658e+37, PT ;  /* 0x7e8000000c00780b */ /* 0x000fe20003f24200 */
[----:B------:R-:W-:Y:S01]  /*2040*/  FMUL R7, R30, R7 ;  /* 0x000000071e077220 */ /* 0x000fe20000400000 */
[----:B------:R-:W-:Y:S01]  /*2050*/  @!P0 FMUL R8, R8, 16777216 ;  /* 0x4b80000008088820 */ /* 0x000fe20000400000 */
[----:B-1----:R-:W-:Y:S01]  /*2060*/  FMUL R6, R6, R31 ;  /* 0x0000001f06067220 */ /* 0x002fe20000400000 */
[----:B------:R-:W-:Y:S01]  /*2070*/  FSETP.GT.AND P2, PT, |R21|, 8.50705917302346158658e+37, PT ;  /* 0x7e8000001500780b */ /* 0x000fe20003f44200 */
[----:B------:R-:W-:Y:S01]  /*2080*/  @!P0 FMUL R41, R41, 16777216 ;  /* 0x4b80000029298820 */ /* 0x000fe20000400000 */
[----:B------:R-:W-:Y:S01]  /*2090*/  FSEL R11, R11, R12, P1 ;  /* 0x0000000c0b0b7208 */ /* 0x000fe20000800000 */
[----:B------:R-:W-:Y:S01]  /*20a0*/  FMUL R19, R42, 0.25 ;  /* 0x3e8000002a137820 */ /* 0x000fe20000400000 */
[----:B------:R-:W-:Y:S01]  /*20b0*/  FSEL R6, R6, RZ, P3 ;  /* 0x000000ff06067208 */ /* 0x000fe20001800000 */
[----:B------:R-:W1:Y:S01]  /*20c0*/  MUFU.RCP R8, R8 ;  /* 0x0000000800087308 */ /* 0x000e620000001000 */
[----:B------:R-:W-:Y:S01]  /*20d0*/  FSETP.GEU.AND P3, PT, |R21|, 1.175494350822287508e-38, PT ;  /* 0x008000001500780b */ /* 0x000fe20003f6e200 */
[----:B--2---:R-:W-:Y:S01]  /*20e0*/  FMUL R9, R9, R40 ;  /* 0x0000002809097220 */ /* 0x004fe20000400000 */
[----:B------:R-:W-:Y:S01]  /*20f0*/  FSETP.NEU.AND P0, PT, R10, RZ, PT ;  /* 0x000000ff0a00720b */ /* 0x000fe20003f0d000 */
[----:B------:R-:W-:Y:S01]  /*2100*/  FFMA R55, R55, R6, R54 ;  /* 0x0000000637377223 */ /* 0x000fe20000000036 */
[----:B------:R-:W-:Y:S01]  /*2110*/  FSEL R43, R14, R43, P2 ;  /* 0x0000002b0e2b7208 */ /* 0x000fe20001000000 */
[----:B------:R-:W-:Y:S01]  /*2120*/  FFMA R7, R6, R7, R47 ;  /* 0x0000000706077223 */ /* 0x000fe2000000002f */
[----:B------:R-:W-:Y:S01]  /*2130*/  FMUL R14, R21, 0.25 ;  /* 0x3e800000150e7820 */ /* 0x000fe20000400000 */
[----:B------:R-:W-:Y:S01]  /*2140*/  FADD R56, R56, -R55 ;  /* 0x8000003738387221 */ /* 0x000fe20000000000 */
[----:B------:R-:W-:Y:S01]  /*2150*/  FSEL R9, R9, RZ, P0 ;  /* 0x000000ff09097208 */ /* 0x000fe20000000000 */
[----:B------:R-:W-:Y:S01]  /*2160*/  @!P4 FMUL R11, R11, 16777216 ;  /* 0x4b8000000b0bc820 */ /* 0x000fe20000400000 */
[----:B------:R-:W-:Y:S01]  /*2170*/  FADD R18, R44, R21 ;  /* 0x000000152c127221 */ /* 0x000fe20000000000 */
[----:B------:R-:W-:Y:S01]  /*2180*/  FMUL R6, R56, R56 ;  /* 0x0000003838067220 */ /* 0x000fe20000400000 */
[----:B------:R-:W-:Y:S01]  /*2190*/  FSEL R14, R14, R21, P2 ;  /* 0x000000150e0e7208 */ /* 0x000fe20001000000 */
[----:B------:R-:W-:Y:S01]  /*21a0*/  FADD R48, R48, R7 ;  /* 0x0000000730307221 */ /* 0x000fe20000000000 */
[----:B------:R-:W-:Y:S01]  /*21b0*/  FFMA R56, R56, R9, R55 ;  /* 0x0000000938387223 */ /* 0x000fe20000000037 */
[----:B------:R-:W-:Y:S01]  /*21c0*/  FMUL R6, R5, R6 ;  /* 0x0000000605067220 */ /* 0x000fe20000400000 */
[----:B------:R-:W-:Y:S01]  /*21d0*/  FSEL R42, R19, R42, P1 ;  /* 0x0000002a132a7208 */ /* 0x000fe20000800000 */
[----:B------:R-:W2:Y:S01]  /*21e0*/  MUFU.RCP R11, R11 ;  /* 0x0000000b000b7308 */ /* 0x000ea20000001000 */
[----:B------:R-:W-:Y:S01]  /*21f0*/  FMUL R5, R44, 0.25 ;  /* 0x3e8000002c057820 */ /* 0x000fe20000400000 */
[C---:B------:R-:W-:Y:S01]  /*2200*/  FSETP.GT.AND P1, PT, |R18|.reuse, 8.50705917302346158658e+37, PT ;  /* 0x7e8000001200780b */ /* 0x040fe20003f24200 */
[----:B------:R-:W-:Y:S01]  /*2210*/  FFMA R6, R9, R6, R48 ;  /* 0x0000000609067223 */ /* 0x000fe20000000030 */
[----:B------:R-:W-:Y:S01]  /*2220*/  FSETP.GEU.AND P0, PT, |R18|, 1.175494350822287508e-38, PT ;  /* 0x008000001200780b */ /* 0x000fe20003f0e200 */
[----:B------:R-:W-:Y:S01]  /*2230*/  @!P3 FMUL R14, R14, 16777216 ;  /* 0x4b8000000e0eb820 */ /* 0x000fe20000400000 */
[----:B------:R-:W-:Y:S01]  /*2240*/  FADD R57, R57, -R56 ;  /* 0x8000003839397221 */ /* 0x000fe20000000000 */
[----:B------:R-:W-:Y:S01]  /*2250*/  FADD R9, R45, R18 ;  /* 0x000000122d097221 */ /* 0x000fe20000000000 */
[----:B-1----:R-:W-:Y:S01]  /*2260*/  FMUL R8, R8, R41 ;  /* 0x0000002908087220 */ /* 0x002fe20000400000 */
[----:B------:R-:W-:Y:S01]  /*2270*/  FMUL R7, R18, 0.25 ;  /* 0x3e80000012077820 */ /* 0x000fe20000400000 */
[----:B------:R-:W-:Y:S01]  /*2280*/  FSEL R44, R5, R44, P1 ;  /* 0x0000002c052c7208 */ /* 0x000fe20000800000 */
[----:B------:R-:W-:Y:S01]  /*2290*/  FMUL R5, R57, R57 ;  /* 0x0000003939057220 */ /* 0x000fe20000400000 */
[----:B------:R-:W-:Y:S01]  /*22a0*/  FSETP.NEU.AND P2, PT, R13, RZ, PT ;  /* 0x000000ff0d00720b */ /* 0x000fe20003f4d000 */
[----:B------:R-:W-:Y:S01]  /*22b0*/  @!P3 FMUL R43, R43, 16777216 ;  /* 0x4b8000002b2bb820 */ /* 0x000fe20000400000 */
[----:B------:R-:W-:Y:S01]  /*22c0*/  FSETP.GEU.AND P3, PT, |R9|, 1.175494350822287508e-38, PT ;  /* 0x008000000900780b */ /* 0x000fe20003f6e200 */
[----:B------:R-:W1:Y:S01]  /*22d0*/  MUFU.RCP R14, R14 ;  /* 0x0000000e000e7308 */ /* 0x000e620000001000 */
[----:B------:R-:W-:Y:S01]  /*22e0*/  FADD R49, R49, R6 ;  /* 0x0000000631317221 */ /* 0x000fe20000000000 */
[----:B------:R-:W-:Y:S01]  /*22f0*/  FSEL R8, R8, RZ, P2 ;  /* 0x000000ff08087208 */ /* 0x000fe20001000000 */
[----:B------:R-:W-:Y:S01]  /*2300*/  FMUL R5, R10, R5 ;  /* 0x000000050a057220 */ /* 0x000fe20000400000 */
[----:B------:R-:W-:Y:S01]  /*2310*/  FSEL R7, R7, R18, P1 ;  /* 0x0000001207077208 */ /* 0x000fe20000800000 */
[C---:B------:R-:W-:Y:S01]  /*2320*/  FMUL R6, R9.reuse, 0.25 ;  /* 0x3e80000009067820 */ /* 0x040fe20000400000 */
[----:B------:R-:W-:Y:S01]  /*2330*/  @!P4 FMUL R42, R42, 16777216 ;  /* 0x4b8000002a2ac820 */ /* 0x000fe20000400000 */
[----:B------:R-:W-:Y:S01]  /*2340*/  FSETP.GT.AND P1, PT, |R9|, 8.50705917302346158658e+37, PT ;  /* 0x7e8000000900780b */ /* 0x000fe20003f24200 */
[----:B------:R-:W-:Y:S01]  /*2350*/  FFMA R57, R57, R8, R56 ;  /* 0x0000000839397223 */ /* 0x000fe20000000038 */
[----:B------:R-:W-:Y:S01]  /*2360*/  FFMA R5, R8, R5, R49 ;  /* 0x0000000508057223 */ /* 0x000fe20000000031 */
[----:B------:R-:W-:Y:S01]  /*2370*/  @!P0 FMUL R7, R7, 16777216 ;  /* 0x4b80000007078820 */ /* 0x000fe20000400000 */
[----:B------:R-:W3:Y:S01]  /*2380*/  SHFL.BFLY PT, R20, R9, 0x10, 0x1f ;  /* 0x0e001f0009147f89 */ /* 0x000ee200000e0000 */
[----:B--2---:R-:W-:Y:S01]  /*2390*/  FMUL R11, R11, R42 ;  /* 0x0000002a0b0b7220 */ /* 0x004fe20000400000 */
[----:B------:R-:W-:Y:S01]  /*23a0*/  FSEL R8, R6, R9, P1 ;  /* 0x0000000906087208 */ /* 0x000fe20000800000 */
[----:B------:R-:W-:Y:S01]  /*23b0*/  FADD R76, R76, -R57 ;  /* 0x800000394c4c7221 */ /* 0x000fe20000000000 */
[----:B------:R-:W-:Y:S01]  /*23c0*/  FSETP.NEU.AND P2, PT, R12, RZ, PT ;  /* 0x000000ff0c00720b */ /* 0x000fe20003f4d000 */
[----:B------:R-:W2:Y:S01]  /*23d0*/  MUFU.RCP R7, R7 ;  /* 0x0000000700077308 */ /* 0x000ea20000001000 */
[----:B-1----:R-:W-:Y:S01]  /*23e0*/  FMUL R14, R14, R43 ;  /* 0x0000002b0e0e7220 */ /* 0x002fe20000400000 */
[----:B------:R-:W-:Y:S01]  /*23f0*/  @!P3 FMUL R8, R8, 16777216 ;  /* 0x4b8000000808b820 */ /* 0x000fe20000400000 */
[----:B------:R-:W-:Y:S01]  /*2400*/  FSEL R11, R11, RZ, P2 ;  /* 0x000000ff0b0b7208 */ /* 0x000fe20001000000 */
[----:B------:R-:W-:Y:S01]  /*2410*/  FMUL R6, R76, R76 ;  /* 0x0000004c4c067220 */ /* 0x000fe20000400000 */
[----:B------:R-:W-:Y:S01]  /*2420*/  FSETP.NEU.AND P2, PT, R21, RZ, PT ;  /* 0x000000ff1500720b */ /* 0x000fe20003f4d000 */
[----:B------:R-:W-:Y:S01]  /*2430*/  FMUL R10, R45, 0.25 ;  /* 0x3e8000002d0a7820 */ /* 0x000fe20000400000 */
[----:B------:R-:W-:Y:S01]  /*2440*/  FADD R50, R50, R5 ;  /* 0x0000000532327221 */ /* 0x000fe20000000000 */
[----:B------:R-:W-:Y:S01]  /*2450*/  FFMA R76, R76, R11, R57 ;  /* 0x0000000b4c4c7223 */ /* 0x000fe20000000039 */
[----:B------:R-:W1:Y:S01]  /*2460*/  MUFU.RCP R8, R8 ;  /* 0x0000000800087308 */ /* 0x000e620000001000 */
[----:B------:R-:W-:Y:S01]  /*2470*/  FSEL R14, R14, RZ, P2 ;  /* 0x000000ff0e0e7208 */ /* 0x000fe20001000000 */
[----:B------:R-:W-:Y:S01]  /*2480*/  FMUL R6, R13, R6 ;  /* 0x000000060d067220 */ /* 0x000fe20000400000 */
[----:B------:R-:W-:Y:S01]  /*2490*/  FADD R77, R77, -R76 ;  /* 0x8000004c4d4d7221 */ /* 0x000fe20000000000 */
[----:B------:R-:W-:Y:S01]  /*24a0*/  @!P0 FMUL R44, R44, 16777216 ;  /* 0x4b8000002c2c8820 */ /* 0x000fe20000400000 */
[----:B------:R-:W-:Y:S01]  /*24b0*/  FSEL R45, R10, R45, P1 ;  /* 0x0000002d0a2d7208 */ /* 0x000fe20000800000 */
[----:B------:R-:W-:Y:S01]  /*24c0*/  FFMA R6, R11, R6, R50 ;  /* 0x000000060b067223 */ /* 0x000fe20000000032 */
[C---:B------:R-:W-:Y:S01]  /*24d0*/  FFMA R5, R77.reuse, R14, R76 ;  /* 0x0000000e4d057223 */ /* 0x040fe2000000004c */
[----:B------:R-:W-:Y:S01]  /*24e0*/  FMUL R77, R77, R77 ;  /* 0x0000004d4d4d7220 */ /* 0x000fe20000400000 */
[----:B--2---:R-:W-:Y:S01]  /*24f0*/  FMUL R7, R7, R44 ;  /* 0x0000002c07077220 */ /* 0x004fe20000400000 */
[----:B------:R-:W-:Y:S01]  /*2500*/  FSETP.NEU.AND P0, PT, R18, RZ, PT ;  /* 0x000000ff1200720b */ /* 0x000fe20003f0d000 */
[----:B------:R-:W-:Y:S01]  /*2510*/  @!P3 FMUL R45, R45, 16777216 ;  /* 0x4b8000002d2db820 */ /* 0x000fe20000400000 */
[----:B------:R-:W-:Y:S01]  /*2520*/  FADD R51, R51, R6 ;  /* 0x0000000633337221 */ /* 0x000fe20000000000 */
[----:B------:R-:W-:Y:S01]  /*2530*/  FMUL R77, R12, R77 ;  /* 0x0000004d0c4d7220 */ /* 0x000fe20000400000 */
[----:B------:R-:W-:Y:S01]  /*2540*/  FADD R78, R78, -R5 ;  /* 0x800000054e4e7221 */ /* 0x000fe20000000000 */
[----:B---3--:R-:W-:Y:S01]  /*2550*/  FADD R10, R9, R20 ;  /* 0x00000014090a7221 */ /* 0x008fe20000000000 */
[----:B------:R-:W-:Y:S01]  /*2560*/  FSEL R7, R7, RZ, P0 ;  /* 0x000000ff07077208 */ /* 0x000fe20000000000 */
[----:B-1----:R-:W-:Y:S01]  /*2570*/  FMUL R8, R8, R45 ;  /* 0x0000002d08087220 */ /* 0x002fe20000400000 */
[----:B------:R-:W-:Y:S01]  /*2580*/  FFMA R51, R14, R77, R51 ;  /* 0x0000004d0e337223 */ /* 0x000fe20000000033 */
[C---:B------:R-:W-:Y:S01]  /*2590*/  FMUL R6, R78.reuse, R78 ;  /* 0x0000004e4e067220 */ /* 0x040fe20000400000 */
[----:B------:R-:W-:Y:S01]  /*25a0*/  FSETP.NEU.AND P0, PT, R9, RZ, PT ;  /* 0x000000ff0900720b */ /* 0x000fe20003f0d000 */
[----:B------:R-:W-:Y:S01]  /*25b0*/  FFMA R78, R78, R7, R5 ;  /* 0x000000074e4e7223 */ /* 0x000fe20000000005 */
[----:B------:R-:W-:Y:S01]  /*25c0*/  FSETP.GEU.AND P1, PT, |R10|, 1.175494350822287508e-38, PT ;  /* 0x008000000a00780b */ /* 0x000fe20003f2e200 */
[----:B------:R-:W-:Y:S01]  /*25d0*/  FADD R52, R52, R51 ;  /* 0x0000003334347221 */ /* 0x000fe20000000000 */
[----:B------:R-:W-:Y:S01]  /*25e0*/  FMUL R6, R21, R6 ;  /* 0x0000000615067220 */ /* 0x000fe20000400000 */
[----:B------:R-:W-:Y:S01]  /*25f0*/  FSEL R8, R8, RZ, P0 ;  /* 0x000000ff08087208 */ /* 0x000fe20000000000 */
[C---:B------:R-:W-:Y:S01]  /*2600*/  FMUL R5, R10.reuse, 0.25 ;  /* 0x3e8000000a057820 */ /* 0x040fe20000400000 */
[----:B------:R-:W-:Y:S01]  /*2610*/  BAR.SYNC.DEFER_BLOCKING 0x0 ;  /* 0x0000000000007b1d */ /* 0x000fe20000010000 */
[----:B------:R-:W-:Y:S01]  /*2620*/  FSETP.GT.AND P0, PT, |R10|, 8.50705917302346158658e+37, PT ;  /* 0x7e8000000a00780b */ /* 0x000fe20003f04200 */
[----:B------:R-:W-:Y:S01]  /*2630*/  FADD R79, R79, -R78 ;  /* 0x8000004e4f4f7221 */ /* 0x000fe20000000000 */
[----:B------:R-:W-:Y:S01]  /*2640*/  FFMA R6, R7, R6, R52 ;  /* 0x0000000607067223 */ /* 0x000fe20000000034 */
[----:B------:R-:W-:Y:S01]  /*2650*/  IMAD.SHL.U32 R81, R81, 0x40, RZ ;  /* 0x0000004051517824 */ /* 0x000fe200078e00ff */
[----:B------:R-:W-:Y:S01]  /*2660*/  FSEL R7, R5, R10, P0 ;  /* 0x0000000a05077208 */ /* 0x000fe20000000000 */
[C---:B------:R-:W-:Y:S01]  /*2670*/  FFMA R78, R79.reuse, R8, R78 ;  /* 0x000000084f4e7223 */ /* 0x040fe2000000004e */
[----:B------:R-:W-:Y:S01]  /*2680*/  FMUL R79, R79, R79 ;  /* 0x0000004f4f4f7220 */ /* 0x000fe20000400000 */
[----:B------:R-:W1:Y:S01]  /*2690*/  SHFL.BFLY PT, R11, R10, 0x8, 0x1f ;  /* 0x0d001f000a0b7f89 */ /* 0x000e6200000e0000 */
[----:B------:R-:W-:Y:S01]  /*26a0*/  FADD R53, R53, R6 ;  /* 0x0000000635357221 */ /* 0x000fe20000000000 */
[----:B------:R-:W-:Y:S01]  /*26b0*/  @!P1 FMUL R7, R7, 16777216 ;  /* 0x4b80000007079820 */ /* 0x000fe20000400000 */
[----:B------:R-:W-:Y:S01]  /*26c0*/  FMUL R79, R18, R79 ;  /* 0x0000004f124f7220 */ /* 0x000fe20000400000 */
[----:B------:R-:W2:Y:S01]  /*26d0*/  SHFL.BFLY PT, R5, R78, 0x10, 0x1f ;  /* 0x0e001f004e057f89 */ /* 0x000ea200000e0000 */
[----:B------:R-:W-:Y:S01]  /*26e0*/  ISETP.GE.AND P2, PT, R0, 0x80, PT ;  /* 0x000000800000780c */ /* 0x000fe20003f46270 */
[----:B------:R-:W-:Y:S01]  /*26f0*/  @P0 FMUL R20, R20, 0.25 ;  /* 0x3e80000014140820 */ /* 0x000fe20000400000 */
[----:B------:R-:W-:Y:S01]  /*2700*/  FFMA R53, R8, R79, R53 ;  /* 0x0000004f08357223 */ /* 0x000fe20000000035 */
[----:B------:R-:W3:Y:S01]  /*2710*/  MUFU.RCP R7, R7 ;  /* 0x0000000700077308 */ /* 0x000ee20000001000 */
[----:B------:R-:W-:Y:S01]  /*2720*/  FSETP.NEU.AND P0, PT, R10, RZ, PT ;  /* 0x000000ff0a00720b */ /* 0x000fe20003f0d000 */
[----:B------:R-:W-:-:S02]  /*2730*/  @!P1 FMUL R20, R20, 16777216 ;  /* 0x4b80000014149820 */ /* 0x000fc40000400000 */
[----:B------:R-:W4:Y:S02]  /*2740*/  SHFL.BFLY PT, R6, R53, 0x10, 0x1f ;  /* 0x0e001f0035067f89 */ /* 0x000f2400000e0000 */
[----:B---3--:R-:W-:Y:S01]  /*2750*/  FMUL R20, R7, R20 ;  /* 0x0000001407147220 */ /* 0x008fe20000400000 */
[----:B-1----:R-:W-:-:S04]  /*2760*/  FADD R12, R10, R11 ;  /* 0x0000000b0a0c7221 */ /* 0x002fc80000000000 */
[----:B------:R-:W-:Y:S01]  /*2770*/  FSEL R20, R20, RZ, P0 ;  /* 0x000000ff14147208 */ /* 0x000fe20000000000 */
[----:B--2---:R-:W-:Y:S01]  /*2780*/  FADD R5, -R78, R5 ;  /* 0x000000054e057221 */ /* 0x004fe20000000100 */
[C---:B------:R-:W-:Y:S02]  /*2790*/  FSETP.GEU.AND P1, PT, |R12|.reuse, 1.175494350822287508e-38, PT ;  /* 0x008000000c00780b */ /* 0x040fe40003f2e200 */
[C---:B------:R-:W-:Y:S01]  /*27a0*/  FSETP.GT.AND P0, PT, |R12|.reuse, 8.50705917302346158658e+37, PT ;  /* 0x7e8000000c00780b */ /* 0x040fe20003f04200 */
[C---:B------:R-:W-:Y:S01]  /*27b0*/  FMUL R8, R5.reuse, R5 ;  /* 0x0000000505087220 */ /* 0x040fe20000400000 */
[----:B------:R-:W-:Y:S01]  /*27c0*/  FFMA R78, R5, R20, R78 ;  /* 0x00000014054e7223 */ /* 0x000fe2000000004e */
[----:B------:R-:W-:Y:S01]  /*27d0*/  FMUL R5, R12, 0.25 ;  /* 0x3e8000000c057820 */ /* 0x000fe20000400000 */
[----:B----4-:R-:W-:Y:S01]  /*27e0*/  FADD R53, R53, R6 ;  /* 0x0000000635357221 */ /* 0x010fe20000000000 */
[----:B------:R-:W-:Y:S02]  /*27f0*/  FMUL R8, R9, R8 ;  /* 0x0000000809087220 */ /* 0x000fe40000400000 */
[----:B------:R-:W1:Y:S01]  /*2800*/  SHFL.BFLY PT, R7, R78, 0x8, 0x1f ;  /* 0x0d001f004e077f89 */ /* 0x000e6200000e0000 */
[----:B------:R-:W-:Y:S01]  /*2810*/  FSEL R6, R5, R12, P0 ;  /* 0x0000000c05067208 */ /* 0x000fe20000000000 */
[----:B------:R-:W-:Y:S01]  /*2820*/  FFMA R8, R20, R8, R53 ;  /* 0x0000000814087223 */ /* 0x000fe20000000035 */
[----:B------:R-:W-:-:S03]  /*2830*/  LOP3.LUT R5, R0, 0x1f, RZ, 0xc0, !PT ;  /* 0x0000001f00057812 */ /* 0x000fc600078ec0ff */
[----:B------:R-:W-:Y:S01]  /*2840*/  @!P1 FMUL R6, R6, 16777216 ;  /* 0x4b80000006069820 */ /* 0x000fe20000400000 */
[----:B------:R-:W2:Y:S01]  /*2850*/  SHFL.BFLY PT, R9, R8, 0x8, 0x1f ;  /* 0x0d001f0008097f89 */ /* 0x000ea200000e0000 */
[----:B------:R-:W-:Y:S01]  /*2860*/  @P0 FMUL R11, R11, 0.25 ;  /* 0x3e8000000b0b0820 */ /* 0x000fe20000400000 */
[----:B------:R-:W-:-:S03]  /*2870*/  FSETP.NEU.AND P0, PT, R12, RZ, PT ;  /* 0x000000ff0c00720b */ /* 0x000fc60003f0d000 */
[----:B------:R-:W3:Y:S01]  /*2880*/  MUFU.RCP R6, R6 ;  /* 0x0000000600067308 */ /* 0x000ee20000001000 */
[----:B------:R-:W-:Y:S01]  /*2890*/  @!P1 FMUL R11, R11, 16777216 ;  /* 0x4b8000000b0b9820 */ /* 0x000fe20000400000 */
[----:B------:R-:W-:Y:S01]  /*28a0*/  ISETP.GE.U32.AND P1, PT, R5, 0x8, PT ;  /* 0x000000080500780c */ /* 0x000fe20003f26070 */
[----:B-1----:R-:W-:Y:S02]  /*28b0*/  FADD R7, -R78, R7 ;  /* 0x000000074e077221 */ /* 0x002fe40000000100 */
[----:B---3--:R-:W-:Y:S02]  /*28c0*/  FMUL R11, R6, R11 ;  /* 0x0000000b060b7220 */ /* 0x008fe40000400000 */
[----:B------:R-:W-:Y:S01]  /*28d0*/  FMUL R5, R7, R7 ;  /* 0x0000000707057220 */ /* 0x000fe20000400000 */
[----:B------:R-:W-:Y:S01]  /*28e0*/  LOP3.LUT R6, R81, 0x3c, R16, 0xf8, !PT ;  /* 0x0000003c51067812 */ /* 0x000fe200078ef810 */
[----:B--2---:R-:W-:Y:S01]  /*28f0*/  FADD R8, R8, R9 ;  /* 0x0000000908087221 */ /* 0x004fe20000000000 */
[----:B------:R-:W-:Y:S01]  /*2900*/  FSEL R11, R11, RZ, P0 ;  /* 0x000000ff0b0b7208 */ /* 0x000fe20000000000 */
[----:B------:R-:W-:-:S04]  /*2910*/  FMUL R5, R10, R5 ;  /* 0x000000050a057220 */ /* 0x000fc80000400000 */
[----:B------:R-:W-:Y:S01]  /*2920*/  @!P1 STS [R6+UR7+0x400], R12 ;  /* 0x0004000c06009988 */ /* 0x000fe20008000807 */
[----:B------:R-:W-:Y:S01]  /*2930*/  FFMA R7, R7, R11, R78 ;  /* 0x0000000b07077223 */ /* 0x000fe2000000004e */
[----:B------:R-:W-:-:S04]  /*2940*/  FFMA R5, R11, R5, R8 ;  /* 0x000000050b057223 */ /* 0x000fc80000000008 */
[----:B------:R-:W-:Y:S04]  /*2950*/  @!P1 STS [R6+UR7], R7 ;  /* 0x0000000706009988 */ /* 0x000fe80008000807 */
[----:B------:R-:W-:Y:S01]  /*2960*/  @!P1 STS [R6+UR7+0x200], R5 ;  /* 0x0002000506009988 */ /* 0x000fe20008000807 */
[----:B------:R-:W-:Y:S06]  /*2970*/  BAR.SYNC.DEFER_BLOCKING 0x0 ;  /* 0x0000000000007b1d */ /* 0x000fec0000010000 */
[----:B------:R-:W1:Y:S04]  /*2980*/  @!P2 LDS R3, [R15+UR7+0x400] ;  /* 0x000400070f03a984 */ /* 0x000e680008000800 */
[----:B------:R-:W2:Y:S04]  /*2990*/  @!P2 LDS R4, [R15+UR7] ;  /* 0x000000070f04a984 */ /* 0x000ea80008000800 */
[----:B------:R-:W3:Y:S04]  /*29a0*/  @!P2 LDS R2, [R15+UR7+0x200] ;  /* 0x000200070f02a984 */ /* 0x000ee80008000800 */
[----:B-1----:R-:W1:Y:S04]  /*29b0*/  SHFL.BFLY PT, R8, R3, 0x8, 0x1f ;  /* 0x0d001f0003087f89 */ /* 0x002e6800000e0000 */
[----:B--2---:R-:W2:Y:S04]  /*29c0*/  SHFL.BFLY PT, R5, R4, 0x8, 0x1f ;  /* 0x0d001f0004057f89 */ /* 0x004ea800000e0000 */
[----:B---3--:R-:W3:Y:S01]  /*29d0*/  SHFL.BFLY PT, R7, R2, 0x8, 0x1f ;  /* 0x0d001f0002077f89 */ /* 0x008ee200000e0000 */
[----:B-1----:R-:W-:-:S04]  /*29e0*/  FADD R9, R3, R8 ;  /* 0x0000000803097221 */ /* 0x002fc80000000000 */
[C---:B------:R-:W-:Y:S01]  /*29f0*/  FMUL R10, R9.reuse, 0.25 ;  /* 0x3e800000090a7820 */ /* 0x040fe20000400000 */
[C---:B------:R-:W-:Y:S01]  /*2a00*/  FSETP.GEU.AND P1, PT, |R9|.reuse, 1.175494350822287508e-38, PT ;  /* 0x008000000900780b */ /* 0x040fe20003f2e200 */
[----:B------:R-:W1:Y:S01]  /*2a10*/  SHFL.BFLY PT, R12, R9, 0x4, 0x1f ;  /* 0x0c801f00090c7f89 */ /* 0x000e6200000e0000 */
[----:B------:R-:W-:Y:S01]  /*2a20*/  FSETP.GT.AND P0, PT, |R9|, 8.50705917302346158658e+37, PT ;  /* 0x7e8000000900780b */ /* 0x000fe20003f04200 */
[----:B--2---:R-:W-:Y:S01]  /*2a30*/  FADD R5, -R4, R5 ;  /* 0x0000000504057221 */ /* 0x004fe20000000100 */
[----:B---3--:R-:W-:Y:S02]  /*2a40*/  FADD R2, R2, R7 ;  /* 0x0000000702027221 */ /* 0x008fe40000000000 */
[----:B------:R-:W-:Y:S01]  /*2a50*/  FSEL R10, R10, R9, P0 ;  /* 0x000000090a0a7208 */ /* 0x000fe20000000000 */
[----:B------:R-:W-:-:S04]  /*2a60*/  FMUL R6, R5, R5 ;  /* 0x0000000505067220 */ /* 0x000fc80000400000 */
[----:B------:R-:W-:Y:S02]  /*2a70*/  FMUL R6, R3, R6 ;  /* 0x0000000603067220 */ /* 0x000fe40000400000 */
[----:B------:R-:W-:Y:S02]  /*2a80*/  @!P1 FMUL R10, R10, 16777216 ;  /* 0x4b8000000a0a9820 */ /* 0x000fe40000400000 */
[----:B------:R-:W-:Y:S02]  /*2a90*/  @P0 FMUL R8, R8, 0.25 ;  /* 0x3e80000008080820 */ /* 0x000fe40000400000 */
[----:B------:R2:W3:Y:S02]  /*2aa0*/  MUFU.RCP R11, R10 ;  /* 0x0000000a000b7308 */ /* 0x0004e40000001000 */
[----:B------:R-:W-:Y:S01]  /*2ab0*/  @!P1 FMUL R8, R8, 16777216 ;  /* 0x4b80000008089820 */ /* 0x000fe20000400000 */
[C---:B------:R-:W-:Y:S01]  /*2ac0*/  FSETP.NEU.AND P1, PT, R9.reuse, RZ, PT ;  /* 0x000000ff0900720b */ /* 0x040fe20003f2d000 */
[----:B-1----:R-:W-:-:S05]  /*2ad0*/  FADD R13, R9, R12 ;  /* 0x0000000c090d7221 */ /* 0x002fca0000000000 */
[----:B------:R-:W-:Y:S01]  /*2ae0*/  FSETP.GEU.AND P2, PT, |R13|, 1.175494350822287508e-38, PT ;  /* 0x008000000d00780b */ /* 0x000fe20003f4e200 */
[----:B--2---:R-:W1:Y:S01]  /*2af0*/  SHFL.BFLY PT, R10, R13, 0x2, 0x1f ;  /* 0x0c401f000d0a7f89 */ /* 0x004e6200000e0000 */
[----:B---3--:R-:W-:Y:S01]  /*2b00*/  FMUL R11, R11, R8 ;  /* 0x000000080b0b7220 */ /* 0x008fe20000400000 */
[C---:B------:R-:W-:Y:S01]  /*2b10*/  FMUL R8, R13.reuse, 0.25 ;  /* 0x3e8000000d087820 */ /* 0x040fe20000400000 */
[----:B------:R-:W-:-:S03]  /*2b20*/  FSETP.GT.AND P0, PT, |R13|, 8.50705917302346158658e+37, PT ;  /* 0x7e8000000d00780b */ /* 0x000fc60003f04200 */
[----:B------:R-:W-:Y:S02]  /*2b30*/  FSEL R11, R11, RZ, P1 ;  /* 0x000000ff0b0b7208 */ /* 0x000fe40000800000 */
[----:B------:R-:W-:Y:S02]  /*2b40*/  FSEL R8, R8, R13, P0 ;  /* 0x0000000d08087208 */ /* 0x000fe40000000000 */
[----:B------:R-:W-:Y:S01]  /*2b50*/  FSETP.NEU.AND P1, PT, R13, RZ, PT ;  /* 0x000000ff0d00720b */ /* 0x000fe20003f2d000 */
[----:B------:R-:W-:Y:S01]  /*2b60*/  FFMA R4, R5, R11, R4 ;  /* 0x0000000b05047223 */ /* 0x000fe20000000004 */
[----:B------:R-:W-:Y:S01]  /*2b70*/  FFMA R2, R11, R6, R2 ;  /* 0x000000060b027223 */ /* 0x000fe20000000002 */
[----:B------:R-:W-:-:S03]  /*2b80*/  @!P2 FMUL R8, R8, 16777216 ;  /* 0x4b8000000808a820 */ /* 0x000fc60000400000 */
[----:B------:R-:W2:Y:S01]  /*2b90*/  SHFL.BFLY PT, R3, R4, 0x4, 0x1f ;  /* 0x0c801f0004037f89 */ /* 0x000ea200000e0000 */
[----:B------:R-:W3:Y:S01]  /*2ba0*/  MUFU.RCP R7, R8 ;  /* 0x0000000800077308 */ /* 0x000ee20000001000 */
[----:B------:R-:W-:Y:S02]  /*2bb0*/  @P0 FMUL R12, R12, 0.25 ;  /* 0x3e8000000c0c0820 */ /* 0x000fe40000400000 */
[----:B------:R-:W4:Y:S02]  /*2bc0*/  SHFL.BFLY PT, R5, R2, 0x4, 0x1f ;  /* 0x0c801f0002057f89 */ /* 0x000f2400000e0000 */
[----:B------:R-:W-:Y:S01]  /*2bd0*/  @!P2 FMUL R12, R12, 16777216 ;  /* 0x4b8000000c0ca820 */ /* 0x000fe20000400000 */
[----:B-1----:R-:W-:-:S04]  /*2be0*/  FADD R11, R13, R10 ;  /* 0x0000000a0d0b7221 */ /* 0x002fc80000000000 */
[C---:B------:R-:W-:Y:S01]  /*2bf0*/  FMUL R6, R11.reuse, 0.25 ;  /* 0x3e8000000b067820 */ /* 0x040fe20000400000 */
[C---:B------:R-:W-:Y:S02]  /*2c00*/  FSETP.GEU.AND P2, PT, |R11|.reuse, 1.175494350822287508e-38, PT ;  /* 0x008000000b00780b */ /* 0x040fe40003f4e200 */
[----:B------:R-:W-:Y:S01]  /*2c10*/  FSETP.GT.AND P0, PT, |R11|, 8.50705917302346158658e+37, PT ;  /* 0x7e8000000b00780b */ /* 0x000fe20003f04200 */
[----:B---3--:R-:W-:Y:S02]  /*2c20*/  FMUL R7, R7, R12 ;  /* 0x0000000c07077220 */ /* 0x008fe40000400000 */
[----:B------:R-:W1:Y:S01]  /*2c30*/  SHFL.BFLY PT, R12, R11, 0x1, 0x1f ;  /* 0x0c201f000b0c7f89 */ /* 0x000e6200000e0000 */
[----:B------:R-:W-:Y:S02]  /*2c40*/  FSEL R8, R6, R11, P0 ;  /* 0x0000000b06087208 */ /* 0x000fe40000000000 */
[----:B------:R-:W-:Y:S01]  /*2c50*/  FSEL R7, R7, RZ, P1 ;  /* 0x000000ff07077208 */ /* 0x000fe20000800000 */
[----:B--2---:R-:W-:-:S04]  /*2c60*/  FADD R3, -R4, R3 ;  /* 0x0000000304037221 */ /* 0x004fc80000000100 */
[----:B------:R-:W-:Y:S01]  /*2c70*/  @!P2 FMUL R8, R8, 16777216 ;  /* 0x4b8000000808a820 */ /* 0x000fe20000400000 */
[C---:B------:R-:W-:Y:S01]  /*2c80*/  FMUL R6, R3.reuse, R3 ;  /* 0x0000000303067220 */ /* 0x040fe20000400000 */
[----:B------:R-:W-:Y:S01]  /*2c90*/  FFMA R3, R3, R7, R4 ;  /* 0x0000000703037223 */ /* 0x000fe20000000004 */
[----:B----4-:R-:W-:Y:S01]  /*2ca0*/  FADD R2, R2, R5 ;  /* 0x0000000502027221 */ /* 0x010fe20000000000 */
[----:B------:R-:W-:Y:S01]  /*2cb0*/  @P0 FMUL R10, R10, 0.25 ;  /* 0x3e8000000a0a0820 */ /* 0x000fe20000400000 */
[----:B------:R-:W-:Y:S01]  /*2cc0*/  FMUL R6, R9, R6 ;  /* 0x0000000609067220 */ /* 0x000fe20000400000 */
[----:B------:R-:W-:Y:S01]  /*2cd0*/  FSETP.NEU.AND P0, PT, R11, RZ, PT ;  /* 0x000000ff0b00720b */ /* 0x000fe20003f0d000 */
[----:B------:R-:W2:Y:S01]  /*2ce0*/  SHFL.BFLY PT, R4, R3, 0x2, 0x1f ;  /* 0x0c401f0003047f89 */ /* 0x000ea200000e0000 */
[----:B------:R-:W-:Y:S01]  /*2cf0*/  @!P2 FMUL R10, R10, 16777216 ;  /* 0x4b8000000a0aa820 */ /* 0x000fe20000400000 */
[----:B------:R-:W-:Y:S02]  /*2d00*/  FFMA R2, R7, R6, R2 ;  /* 0x0000000607027223 */ /* 0x000fe40000000002 */
[----:B------:R-:W3:Y:S03]  /*2d10*/  MUFU.RCP R7, R8 ;  /* 0x0000000800077308 */ /* 0x000ee60000001000 */
[----:B------:R-:W4:Y:S01]  /*2d20*/  SHFL.BFLY PT, R5, R2, 0x2, 0x1f ;  /* 0x0c401f0002057f89 */ /* 0x000f2200000e0000 */
[----:B---3--:R-:W-:Y:S01]  /*2d30*/  FMUL R7, R7, R10 ;  /* 0x0000000a07077220 */ /* 0x008fe20000400000 */
[----:B-1----:R-:W-:-:S04]  /*2d40*/  FADD R10, R11, R12 ;  /* 0x0000000c0b0a7221 */ /* 0x002fc80000000000 */
[----:B------:R-:W-:Y:S01]  /*2d50*/  FSEL R7, R7, RZ, P0 ;  /* 0x000000ff07077208 */ /* 0x000fe20000000000 */
[----:B--2---:R-:W-:Y:S01]  /*2d60*/  FADD R4, -R3, R4 ;  /* 0x0000000403047221 */ /* 0x004fe20000000100 */
[C---:B------:R-:W-:Y:S01]  /*2d70*/  FSETP.GEU.AND P1, PT, |R10|.reuse, 1.175494350822287508e-38, PT ;  /* 0x008000000a00780b */ /* 0x040fe20003f2e200 */
[C---:B------:R-:W-:Y:S01]  /*2d80*/  FMUL R9, R10.reuse, 0.25 ;  /* 0x3e8000000a097820 */ /* 0x040fe20000400000 */
[----:B------:R-:W-:Y:S01]  /*2d90*/  FSETP.GT.AND P0, PT, |R10|, 8.50705917302346158658e+37, PT ;  /* 0x7e8000000a00780b */ /* 0x000fe20003f04200 */
[C---:B------:R-:W-:Y:S01]  /*2da0*/  FFMA R3, R4.reuse, R7, R3 ;  /* 0x0000000704037223 */ /* 0x040fe20000000003 */
[----:B------:R-:W-:Y:S01]  /*2db0*/  FMUL R4, R4, R4 ;  /* 0x0000000404047220 */ /* 0x000fe20000400000 */
[----:B----4-:R-:W-:Y:S01]  /*2dc0*/  FADD R2, R2, R5 ;  /* 0x0000000502027221 */ /* 0x010fe20000000000 */
[----:B------:R-:W-:Y:S02]  /*2dd0*/  FSEL R9, R9, R10, P0 ;  /* 0x0000000a09097208 */ /* 0x000fe40000000000 */
[----:B------:R-:W-:Y:S01]  /*2de0*/  FMUL R4, R13, R4 ;  /* 0x000000040d047220 */ /* 0x000fe20000400000 */
[----:B------:R-:W1:Y:S03]  /*2df0*/  SHFL.BFLY PT, R6, R3, 0x1, 0x1f ;  /* 0x0c201f0003067f89 */ /* 0x000e6600000e0000 */
[----:B------:R-:W-:Y:S01]  /*2e00*/  FFMA R2, R7, R4, R2 ;  /* 0x0000000407027223 */ /* 0x000fe20000000002 */
[----:B------:R-:W-:Y:S01]  /*2e10*/  @!P1 FMUL R9, R9, 16777216 ;  /* 0x4b80000009099820 */ /* 0x000fe20000400000 */
[----:B------:R-:W-:Y:S01]  /*2e20*/  SHF.R.U32.HI R7, RZ, 0x3, R0 ;  /* 0x00000003ff077819 */ /* 0x000fe20000011600 */
[----:B------:R-:W-:Y:S01]  /*2e30*/  @P0 FMUL R12, R12, 0.25 ;  /* 0x3e8000000c0c0820 */ /* 0x000fe20000400000 */
[----:B------:R-:W-:Y:S01]  /*2e40*/  ISETP.NE.AND P0, PT, R80, RZ, PT ;  /* 0x000000ff5000720c */ /* 0x000fe20003f05270 */
[----:B------:R-:W2:Y:S01]  /*2e50*/  SHFL.BFLY PT, R5, R2, 0x1, 0x1f ;  /* 0x0c201f0002057f89 */ /* 0x000ea200000e0000 */
[----:B------:R-:W-:Y:S01]  /*2e60*/  SGXT.U32 R7, R7, 0x2 ;  /* 0x000000020707781a */ /* 0x000fe20000000000 */
[----:B------:R-:W3:Y:S01]  /*2e70*/  MUFU.RCP R9, R9 ;  /* 0x0000000900097308 */ /* 0x000ee20000001000 */
[----:B------:R-:W-:Y:S01]  /*2e80*/  @!P1 FMUL R12, R12, 16777216 ;  /* 0x4b8000000c0c9820 */ /* 0x000fe20000400000 */
[----:B------:R-:W-:-:S02]  /*2e90*/  FSETP.NEU.AND P1, PT, R10, RZ, PT ;  /* 0x000000ff0a00720b */ /* 0x000fc40003f2d000 */
[----:B------:R-:W-:Y:S01]  /*2ea0*/  ISETP.LT.AND P0, PT, R0, 0x80, !P0 ;  /* 0x000000800000780c */ /* 0x000fe20004701270 */
[----:B-1----:R-:W-:Y:S01]  /*2eb0*/  FADD R6, -R3, R6 ;  /* 0x0000000603067221 */ /* 0x002fe20000000100 */
[----:B---3--:R-:W-:-:S11]  /*2ec0*/  FMUL R12, R9, R12 ;  /* 0x0000000c090c7220 */ /* 0x008fd60000400000 */
[----:B------:R-:W-:Y:S01]  /*2ed0*/  @P0 STS [R15+UR7+0x400], R10 ;  /* 0x0004000a0f000988 */ /* 0x000fe20008000807 */
[----:B------:R-:W-:Y:S01]  /*2ee0*/  FMUL R4, R6, R6 ;  /* 0x0000000606047220 */ /* 0x000fe20000400000 */
[----:B------:R-:W-:Y:S01]  /*2ef0*/  FSEL R12, R12, RZ, P1 ;  /* 0x000000ff0c0c7208 */ /* 0x000fe20000800000 */
[----:B--2---:R-:W-:Y:S02]  /*2f00*/  FADD R5, R2, R5 ;  /* 0x0000000502057221 */ /* 0x004fe40000000000 */
[----:B------:R-:W-:Y:S02]  /*2f10*/  FMUL R4, R11, R4 ;  /* 0x000000040b047220 */ /* 0x000fe40000400000 */
[----:B------:R-:W-:Y:S02]  /*2f20*/  FFMA R6, R6, R12, R3 ;  /* 0x0000000c06067223 */ /* 0x000fe40000000003 */
[----:B------:R-:W-:Y:S01]  /*2f30*/  FFMA R12, R12, R4, R5 ;  /* 0x000000040c0c7223 */ /* 0x000fe20000000005 */
[----:B------:R-:W1:Y:S02]  /*2f40*/  LDC.64 R2, c[0x0][0x238] ;  /* 0x00008e00ff027b82 */ /* 0x000e640000000a00 */
[----:B------:R-:W-:Y:S04]  /*2f50*/  @P0 STS [R15+UR7], R6 ;  /* 0x000000060f000988 */ /* 0x000fe80008000807 */
[----:B------:R-:W-:Y:S02]  /*2f60*/  @P0 STS [R15+UR7+0x200], R12 ;  /* 0x0002000c0f000988 */ /* 0x000fe40008000807 */
[----:B------:R-:W-:Y:S01]  /*2f70*/  BAR.SYNC.DEFER_BLOCKING 0x0 ;  /* 0x0000000000007b1d */ /* 0x000fe20000010000 */
[----:B------:R-:W-:-:S04]  /*2f80*/  LOP3.LUT P0, RZ, R7, 0x3c, R16, 0xf8, !PT ;  /* 0x0000003c07ff7812 */ /* 0x000fc8000780f810 */
[----:B------:R-:W-:-:S03]  /*2f90*/  ISETP.LT.AND P0, PT, R17, 0x100, !P0 ;  /* 0x000001001100780c */ /* 0x000fc60004701270 */
[----:B------:R-:W2:Y:S01]  /*2fa0*/  LDC.64 R4, c[0x0][0x240] ;  /* 0x00009000ff047b82 */ /* 0x000ea20000000a00 */
[C---:B-1----:R-:W-:Y:S01]  /*2fb0*/  IMAD.WIDE R2, R17.reuse, 0x4, R2 ;  /* 0x0000000411027825 */ /* 0x042fe200078e0202 */
[----:B------:R-:W1:Y:S04]  /*2fc0*/  LDS R9, [R81+UR7] ;  /* 0x0000000751097984 */ /* 0x000e680008000800 */
[----:B------:R-:W3:Y:S01]  /*2fd0*/  LDS R11, [R81+UR7+0x200] ;  /* 0x00020007510b7984 */ /* 0x000ee20008000800 */
[----:B--2---:R-:W-:-:S03]  /*2fe0*/  IMAD.WIDE R4, R17, 0x4, R4 ;  /* 0x0000000411047825 */ /* 0x004fc600078e0204 */
[----:B-1----:R1:W-:Y:S04]  /*2ff0*/  @P0 STG.E desc[UR8][R2.64], R9 ;  /* 0x0000000902000986 */ /* 0x0023e8000c101908 */
[----:B---3--:R1:W-:Y:S01]  /*3000*/  @P0 STG.E desc[UR8][R4.64], R11 ;  /* 0x0000000b04000986 */ /* 0x0083e2000c101908 */
[----:B------:R-:W-:Y:S05]  /*3010*/  @!P0 EXIT ;  /* 0x000000000000894d */ /* 0x000fea0003800000 */
[----:B------:R-:W0:Y:S01]  /*3020*/  LDS R81, [R81+UR7+0x400] ;  /* 0x0004000751517984 */ /* 0x000e220008000800 */
[----:B-1----:R-:W1:Y:S02]  /*3030*/  LDC.64 R2, c[0x0][0x248] ;  /* 0x00009200ff027b82 */ /* 0x002e640000000a00 */
[----:B-1----:R-:W-:-:S05]  /*3040*/  IMAD.WIDE R2, R17, 0x4, R2 ;  /* 0x0000000411027825 */ /* 0x002fca00078e0202 */
[----:B0-----:R-:W-:Y:S01]  /*3050*/  STG.E desc[UR8][R2.64], R81 ;  /* 0x0000005102007986 */ /* 0x001fe2000c101908 */
[----:B------:R-:W-:Y:S05]  /*3060*/  EXIT ;  /* 0x000000000000794d */ /* 0x000fea0003800000 */
.L_x_2:
[----:B------:R-:W-:-:S00]  /*3070*/  BRA `(.L_x_2) ;  /* 0xfffffffc00fc7947 */ /* 0x000fc0000383ffff */
[----:B------:R-:W-:-:S00]  /*3080*/  NOP ;  /* 0x0000000000007918 */ /* 0x000fc00000000000 */
[----:B------:R-:W-:-:S00]  /*3090*/  NOP ;  /* 0x0000000000007918 */ /* 0x000fc00000000000 */
[----:B------:R-:W-:-:S00]  /*30a0*/  NOP ;  /* 0x0000000000007918 */ /* 0x000fc00000000000 */
[----:B------:R-:W-:-:S00]  /*30b0*/  NOP ;  /* 0x0000000000007918 */ /* 0x000fc00000000000 */
[----:B------:R-:W-:-:S00]  /*30c0*/  NOP ;  /* 0x0000000000007918 */ /* 0x000fc00000000000 */
[----:B------:R-:W-:-:S00]  /*30d0*/  NOP ;  /* 0x0000000000007918 */ /* 0x000fc00000000000 */
[----:B------:R-:W-:-:S00]  /*30e0*/  NOP ;  /* 0x0000000000007918 */ /* 0x000fc00000000000 */
[----:B------:R-:W-:-:S00]  /*30f0*/  NOP ;  /* 0x0000000000007918 */ /* 0x000fc00000000000 */
.L_x_3:


//--------------------- .nv.shared.triton_red_fused__unsafe_index_add_convolution_native_group_norm_26 --------------------------
	.section	.nv.shared.triton_red_fused__unsafe_index_add_convolution_native_group_norm_26,"aw",@nobits
	.sectionflags	@""
	.align	16
	.zero		1024


//--------------------- .nv.constant0.triton_red_fused__unsafe_index_add_convolution_native_group_norm_26 --------------------------
	.section	.nv.constant0.triton_red_fused__unsafe_index_add_convolution_native_group_norm_26,"a",@progbits
	.sectionflags	@""
	.align	4
.nv.constant0.triton_red_fused__unsafe_index_add_convolution_native_group_norm_26:
	.zero		600
